	.target	sm_90a

	.elftype	@"ET_EXEC"


//--------------------- .note.nv.tkinfo           --------------------------
	.section	.note.nv.tkinfo,"",@"SHT_NOTE"
	.sectionflags	@"SHF_NOTE_NV_TKINFO"
	.tkinfo
        /*0018*/ 	.word	0x00000002
        /*0030*/ 	.string	""
        /*0030*/ 	.string	"ptxas"
        /*0030*/ 	.string	"Cuda compilation tools, release 13.0, V13.0.88"
        /*0030*/ 	.string	"Build cuda_13.0.r13.0/compiler.36424714_0"
        /*0030*/ 	.string	"-arch sm_90a -m 64 "



//--------------------- .note.nv.cuinfo           --------------------------
	.section	.note.nv.cuinfo,"",@"SHT_NOTE"
	.sectionflags	@"SHF_NOTE_NV_CUINFO"
        /*0018*/ 	.short	0x0002
        /*001a*/ 	.short	0x005a
        /*001c*/ 	.short	0x0082
	.zero		2


//--------------------- .nv.info                  --------------------------
	.section	.nv.info,"",@"SHT_CUDA_INFO"
	.align	4


	//----- nvinfo : EIATTR_REGCOUNT
	.align		4
        /*0000*/ 	.byte	0x04, 0x2f
        /*0002*/ 	.short	(.L_15 - .L_14)
	.align		4
.L_14:
        /*0004*/ 	.word	index@(_ZN7cutlass13device_kernelINS_4gemm6kernel13GemmUniversalIN4cute5tupleIJiiiiEEENS1_10collective13CollectiveMmaINS1_34MainloopSm90TmaGmmaWarpSpecializedILi2ENS5_IJNS4_1CILi1EEENSA_ILi8EEESB_EEENS1_35KernelTmaWarpSpecializedCooperativeEEENS5_IJNSA_ILi256EEENSA_ILi64EEESH_EEENS_10tfloat32_tENS5_IJlSB_lEEESJ_SK_NS4_8TiledMMAINS4_8MMA_AtomIJNS4_4SM904GMMA29MMA_64x64x8_F32TF32TF32_SS_TNILNSO_7ScaleInE1ELSQ_1EEEEEENS4_6LayoutINS5_IJNSA_ILi2EEESB_SB_EEENS5_IJSB_NSA_ILi0EEESW_EEEEENS5_IJNS4_10UnderscoreESZ_SZ_EEEEENS4_23SM90_TMA_LOAD_MULTICASTENS4_14ComposedLayoutINS4_7SwizzleILi3ELi4ELi3EEENS4_18smem_ptr_flag_bitsILi32EEENST_INS5_IJSC_NSA_ILi32EEEEEENS5_IJS18_SB_EEEEEEEvNS4_8identityENS4_13SM90_TMA_LOADES1C_vS1D_EENS_8epilogue10collective6detail29Sm90TmaWarpSpecializedAdapterINS1H_15DefaultEpilogueISJ_SK_SK_NS1G_6thread17LinearCombinationISJ_Li1EffLNS1L_9ScaleType4KindE0ELNS_15FloatRoundStyleE2ESJ_EENS1_15EpilogueDefaultEEEEEvvEEEEvNT_6ParamsE)
        /*0008*/ 	.word	0x000000a8


	//----- nvinfo : EIATTR_FRAME_SIZE
	.align		4
.L_15:
        /*000c*/ 	.byte	0x04, 0x11
        /*000e*/ 	.short	(.L_17 - .L_16)
	.align		4
.L_16:
        /*0010*/ 	.word	index@(_ZN7cutlass13device_kernelINS_4gemm6kernel13GemmUniversalIN4cute5tupleIJiiiiEEENS1_10collective13CollectiveMmaINS1_34MainloopSm90TmaGmmaWarpSpecializedILi2ENS5_IJNS4_1CILi1EEENSA_ILi8EEESB_EEENS1_35KernelTmaWarpSpecializedCooperativeEEENS5_IJNSA_ILi256EEENSA_ILi64EEESH_EEENS_10tfloat32_tENS5_IJlSB_lEEESJ_SK_NS4_8TiledMMAINS4_8MMA_AtomIJNS4_4SM904GMMA29MMA_64x64x8_F32TF32TF32_SS_TNILNSO_7ScaleInE1ELSQ_1EEEEEENS4_6LayoutINS5_IJNSA_ILi2EEESB_SB_EEENS5_IJSB_NSA_ILi0EEESW_EEEEENS5_IJNS4_10UnderscoreESZ_SZ_EEEEENS4_23SM90_TMA_LOAD_MULTICASTENS4_14ComposedLayoutINS4_7SwizzleILi3ELi4ELi3EEENS4_18smem_ptr_flag_bitsILi32EEENST_INS5_IJSC_NSA_ILi32EEEEEENS5_IJS18_SB_EEEEEEEvNS4_8identityENS4_13SM90_TMA_LOADES1C_vS1D_EENS_8epilogue10collective6detail29Sm90TmaWarpSpecializedAdapterINS1H_15DefaultEpilogueISJ_SK_SK_NS1G_6thread17LinearCombinationISJ_Li1EffLNS1L_9ScaleType4KindE0ELNS_15FloatRoundStyleE2ESJ_EENS1_15EpilogueDefaultEEEEEvvEEEEvNT_6ParamsE)
        /*0014*/ 	.word	0x00000000


	//----- nvinfo : EIATTR_MIN_STACK_SIZE
	.align		4
.L_17:
        /*0018*/ 	.byte	0x04, 0x12
        /*001a*/ 	.short	(.L_19 - .L_18)
	.align		4
.L_18:
        /*001c*/ 	.word	index@(_ZN7cutlass13device_kernelINS_4gemm6kernel13GemmUniversalIN4cute5tupleIJiiiiEEENS1_10collective13CollectiveMmaINS1_34MainloopSm90TmaGmmaWarpSpecializedILi2ENS5_IJNS4_1CILi1EEENSA_ILi8EEESB_EEENS1_35KernelTmaWarpSpecializedCooperativeEEENS5_IJNSA_ILi256EEENSA_ILi64EEESH_EEENS_10tfloat32_tENS5_IJlSB_lEEESJ_SK_NS4_8TiledMMAINS4_8MMA_AtomIJNS4_4SM904GMMA29MMA_64x64x8_F32TF32TF32_SS_TNILNSO_7ScaleInE1ELSQ_1EEEEEENS4_6LayoutINS5_IJNSA_ILi2EEESB_SB_EEENS5_IJSB_NSA_ILi0EEESW_EEEEENS5_IJNS4_10UnderscoreESZ_SZ_EEEEENS4_23SM90_TMA_LOAD_MULTICASTENS4_14ComposedLayoutINS4_7SwizzleILi3ELi4ELi3EEENS4_18smem_ptr_flag_bitsILi32EEENST_INS5_IJSC_NSA_ILi32EEEEEENS5_IJS18_SB_EEEEEEEvNS4_8identityENS4_13SM90_TMA_LOADES1C_vS1D_EENS_8epilogue10collective6detail29Sm90TmaWarpSpecializedAdapterINS1H_15DefaultEpilogueISJ_SK_SK_NS1G_6thread17LinearCombinationISJ_Li1EffLNS1L_9ScaleType4KindE0ELNS_15FloatRoundStyleE2ESJ_EENS1_15EpilogueDefaultEEEEEvvEEEEvNT_6ParamsE)
        /*0020*/ 	.word	0x00000000
.L_19:


//--------------------- .nv.compat                --------------------------
	.section	.nv.compat,"",@"SHT_CUDA_COMPAT_INFO"
	.align	4
        /*0000*/ 	.byte	0x02, 0x09, 0x01, 0x00, 0x02, 0x02, 0x04, 0x00, 0x02, 0x05, 0x05, 0x00, 0x03, 0x07, 0x01, 0x01
        /*0010*/ 	.byte	0x02, 0x03, 0x01, 0x00, 0x02, 0x06, 0x01, 0x00, 0x04, 0x0b, 0x08, 0x00, 0x00, 0x00, 0x00, 0x00
        /*0020*/ 	.byte	0x00, 0x00, 0x00, 0x00


//--------------------- .nv.info._ZN7cutlass13device_kernelINS_4gemm6kernel13GemmUniversalIN4cute5tupleIJiiiiEEENS1_10collective13CollectiveMmaINS1_34MainloopSm90TmaGmmaWarpSpecializedILi2ENS5_IJNS4_1CILi1EEENSA_ILi8EEESB_EEENS1_35KernelTmaWarpSpecializedCooperativeEEENS5_IJNSA_ILi256EEENSA_ILi64EEESH_EEENS_10tfloat32_tENS5_IJlSB_lEEESJ_SK_NS4_8TiledMMAINS4_8MMA_AtomIJNS4_4SM904GMMA29MMA_64x64x8_F32TF32TF32_SS_TNILNSO_7ScaleInE1ELSQ_1EEEEEENS4_6LayoutINS5_IJNSA_ILi2EEESB_SB_EEENS5_IJSB_NSA_ILi0EEESW_EEEEENS5_IJNS4_10UnderscoreESZ_SZ_EEEEENS4_23SM90_TMA_LOAD_MULTICASTENS4_14ComposedLayoutINS4_7SwizzleILi3ELi4ELi3EEENS4_18smem_ptr_flag_bitsILi32EEENST_INS5_IJSC_NSA_ILi32EEEEEENS5_IJS18_SB_EEEEEEEvNS4_8identityENS4_13SM90_TMA_LOADES1C_vS1D_EENS_8epilogue10collective6detail29Sm90TmaWarpSpecializedAdapterINS1H_15DefaultEpilogueISJ_SK_SK_NS1G_6thread17LinearCombinationISJ_Li1EffLNS1L_9ScaleType4KindE0ELNS_15FloatRoundStyleE2ESJ_EENS1_15EpilogueDefaultEEEEEvvEEEEvNT_6ParamsE --------------------------
	.section	.nv.info._ZN7cutlass13device_kernelINS_4gemm6kernel13GemmUniversalIN4cute5tupleIJiiiiEEENS1_10collective13CollectiveMmaINS1_34MainloopSm90TmaGmmaWarpSpecializedILi2ENS5_IJNS4_1CILi1EEENSA_ILi8EEESB_EEENS1_35KernelTmaWarpSpecializedCooperativeEEENS5_IJNSA_ILi256EEENSA_ILi64EEESH_EEENS_10tfloat32_tENS5_IJlSB_lEEESJ_SK_NS4_8TiledMMAINS4_8MMA_AtomIJNS4_4SM904GMMA29MMA_64x64x8_F32TF32TF32_SS_TNILNSO_7ScaleInE1ELSQ_1EEEEEENS4_6LayoutINS5_IJNSA_ILi2EEESB_SB_EEENS5_IJSB_NSA_ILi0EEESW_EEEEENS5_IJNS4_10UnderscoreESZ_SZ_EEEEENS4_23SM90_TMA_LOAD_MULTICASTENS4_14ComposedLayoutINS4_7SwizzleILi3ELi4ELi3EEENS4_18smem_ptr_flag_bitsILi32EEENST_INS5_IJSC_NSA_ILi32EEEEEENS5_IJS18_SB_EEEEEEEvNS4_8identityENS4_13SM90_TMA_LOADES1C_vS1D_EENS_8epilogue10collective6detail29Sm90TmaWarpSpecializedAdapterINS1H_15DefaultEpilogueISJ_SK_SK_NS1G_6thread17LinearCombinationISJ_Li1EffLNS1L_9ScaleType4KindE0ELNS_15FloatRoundStyleE2ESJ_EENS1_15EpilogueDefaultEEEEEvvEEEEvNT_6ParamsE,"",@"SHT_CUDA_INFO"
	.sectionflags	@""
	.align	4


	//----- nvinfo : EIATTR_CUDA_API_VERSION
	.align		4
        /*0000*/ 	.byte	0x04, 0x37
        /*0002*/ 	.short	(.L_21 - .L_20)
.L_20:
        /*0004*/ 	.word	0x00000082


	//----- nvinfo : EIATTR_KPARAM_INFO
	.align		4
.L_21:
        /*0008*/ 	.byte	0x04, 0x17
        /*000a*/ 	.short	(.L_23 - .L_22)
.L_22:
        /*000c*/ 	.word	0x00000000
        /*0010*/ 	.short	0x0000
        /*0012*/ 	.short	0x0070
        /*0014*/ 	.byte	0x00, 0xf0, 0x01, 0x10


	//----- nvinfo : EIATTR_SPARSE_MMA_MASK
	.align		4
.L_23:
        /*0018*/ 	.byte	0x03, 0x50
        /*001a*/ 	.short	0x0000


	//----- nvinfo : EIATTR_MAXREG_COUNT
	.align		4
        /*001c*/ 	.byte	0x03, 0x1b
        /*001e*/ 	.short	0x00a8


	//----- nvinfo : EIATTR_NUM_BARRIERS
	.align		4
        /*0020*/ 	.byte	0x02, 0x4c
        /*0022*/ 	.byte	0x01
	.zero		1


	//----- nvinfo : EIATTR_EXTERNS
	.align		4
        /*0024*/ 	.byte	0x04, 0x0f
        /*0026*/ 	.short	(.L_25 - .L_24)


	//   ....[0]....
	.align		4
.L_24:
        /*0028*/ 	.word	index@(__assertfail)


	//----- nvinfo : EIATTR_MERCURY_ISA_VERSION
	.align		4
.L_25:
        /*002c*/ 	.byte	0x03, 0x5f
        /*002e*/ 	.short	0x0101


	//----- nvinfo : EIATTR_INT_WARP_WIDE_INSTR_OFFSETS
	.align		4
        /*0030*/ 	.byte	0x04, 0x31
        /*0032*/ 	.short	(.L_27 - .L_26)


	//   ....[0]....
.L_26:
        /*0034*/ 	.word	0x00000440


	//   ....[1]....
        /*0038*/ 	.word	0x00000460


	//   ....[2]....
        /*003c*/ 	.word	0x000005f0


	//   ....[3]....
        /*0040*/ 	.word	0x00002820


	//----- nvinfo : EIATTR_COOP_GROUP_MASK_REGIDS
	.align		4
.L_27:
        /*0044*/ 	.byte	0x04, 0x29
        /*0046*/ 	.short	(.L_29 - .L_28)


	//   ....[0]....
.L_28:
        /*0048*/ 	.word	0xffffffff


	//   ....[1]....
        /*004c*/ 	.word	0xffffffff


	//   ....[2]....
        /*0050*/ 	.word	0xffffffff


	//   ....[3]....
        /*0054*/ 	.word	0xffffffff


	//   ....[4]....
        /*0058*/ 	.word	0xffffffff


	//   ....[5]....
        /*005c*/ 	.word	0xffffffff


	//----- nvinfo : EIATTR_COOP_GROUP_INSTR_OFFSETS
	.align		4
.L_29:
        /*0060*/ 	.byte	0x04, 0x28
        /*0062*/ 	.short	(.L_31 - .L_30)


	//   ....[0]....
.L_30:
        /*0064*/ 	.word	0x00000060


	//   ....[1]....
        /*0068*/ 	.word	0x00000070


	//   ....[2]....
        /*006c*/ 	.word	0x00000130


	//   ....[3]....
        /*0070*/ 	.word	0x00000280


	//   ....[4]....
        /*0074*/ 	.word	0x00000750


	//   ....[5]....
        /*0078*/ 	.word	0x00001410


	//----- nvinfo : EIATTR_REG_RECONFIG
	.align		4
.L_31:
        /*007c*/ 	.byte	0x01, 0x54
	.zero		2


	//----- nvinfo : EIATTR_SYSCALL_OFFSETS
	.align		4
        /*0080*/ 	.byte	0x04, 0x46
        /*0082*/ 	.short	(.L_33 - .L_32)


	//   ....[0]....
.L_32:
        /*0084*/ 	.word	0x00001600


	//----- nvinfo : EIATTR_MBARRIER_INSTR_OFFSETS
	.align		4
.L_33:
        /*0088*/ 	.byte	0x04, 0x39
        /*008a*/ 	.short	(.L_35 - .L_34)


	//   ....[0]....
.L_34:
        /*008c*/ 	.word	0x00000230
        /*0090*/ 	.word	0x000000ff
        /*0094*/ 	.word	0x00000000
        /*0098*/ 	.short	0x0100
        /*009a*/ 	.byte	0x08
	.zero		1


	//   ....[1]....
        /*009c*/ 	.word	0x00000240
        /*00a0*/ 	.word	0x000000ff
        /*00a4*/ 	.word	0x00000010
        /*00a8*/ 	.short	0x0100
        /*00aa*/ 	.byte	0x08
	.zero		1


	//   ....[2]....
        /*00ac*/ 	.word	0x00000250
        /*00b0*/ 	.word	0x000000ff
        /*00b4*/ 	.word	0x00000008
        /*00b8*/ 	.short	0x0100
        /*00ba*/ 	.byte	0x08
	.zero		1


	//   ....[3]....
        /*00bc*/ 	.word	0x00000260
        /*00c0*/ 	.word	0x000000ff
        /*00c4*/ 	.word	0x00000018
        /*00c8*/ 	.short	0x0100
        /*00ca*/ 	.byte	0x08
	.zero		1


	//   ....[4]....
        /*00cc*/ 	.word	0x00000680
        /*00d0*/ 	.word	0x000000ff
        /*00d4*/ 	.word	0x00000030
        /*00d8*/ 	.short	0x0100
        /*00da*/ 	.byte	0x06
	.zero		1


	//   ....[5]....
        /*00dc*/ 	.word	0x00000700
        /*00e0*/ 	.word	0x000000ff
        /*00e4*/ 	.word	0x00000038
        /*00e8*/ 	.short	0x0100
        /*00ea*/ 	.byte	0x06
	.zero		1


	//   ....[6]....
        /*00ec*/ 	.word	0x000016c0
        /*00f0*/ 	.word	0x00000003
        /*00f4*/ 	.word	0x00000000
        /*00f8*/ 	.short	0x010a
        /*00fa*/ 	.byte	0x3f
	.zero		1


	//   ....[7]....
        /*00fc*/ 	.word	0x00001720
        /*0100*/ 	.word	0x00000003
        /*0104*/ 	.word	0x00000000
        /*0108*/ 	.short	0x010a
        /*010a*/ 	.byte	0x3f
	.zero		1


	//   ....[8]....
        /*010c*/ 	.word	0x00001f70
        /*0110*/ 	.word	0x00000005
        /*0114*/ 	.word	0x00000000
        /*0118*/ 	.short	0x010a
        /*011a*/ 	.byte	0x3f
	.zero		1


	//   ....[9]....
        /*011c*/ 	.word	0x00001fb0
        /*0120*/ 	.word	0x00000005
        /*0124*/ 	.word	0x00000000
        /*0128*/ 	.short	0x010a
        /*012a*/ 	.byte	0x3f
	.zero		1


	//   ....[10]....
        /*012c*/ 	.word	0x000026d0
        /*0130*/ 	.word	0x00000004
        /*0134*/ 	.word	0x00000000
        /*0138*/ 	.short	0x0101
        /*013a*/ 	.byte	0x3f
	.zero		1


	//   ....[11]....
        /*013c*/ 	.word	0x00002890
        /*0140*/ 	.word	0x00000000
        /*0144*/ 	.word	0x00000000
        /*0148*/ 	.short	0x0101
        /*014a*/ 	.byte	0x3f
	.zero		1


	//   ....[12]....
        /*014c*/ 	.word	0x00008150
        /*0150*/ 	.word	0x00000015
        /*0154*/ 	.word	0x00000010
        /*0158*/ 	.short	0x010a
        /*015a*/ 	.byte	0x3f
	.zero		1


	//   ....[13]....
        /*015c*/ 	.word	0x000085d0
        /*0160*/ 	.word	0x00000006
        /*0164*/ 	.word	0x00000038
        /*0168*/ 	.short	0x0101
        /*016a*/ 	.byte	0x3f
	.zero		1


	//   ....[14]....
        /*016c*/ 	.word	0x00008cf0
        /*0170*/ 	.word	0x00000007
        /*0174*/ 	.word	0x00000000
        /*0178*/ 	.short	0x010a
        /*017a*/ 	.byte	0x3f
	.zero		1


	//   ....[15]....
        /*017c*/ 	.word	0x00008d70
        /*0180*/ 	.word	0x00000005
        /*0184*/ 	.word	0x00000000
        /*0188*/ 	.short	0x010a
        /*018a*/ 	.byte	0x3f
	.zero		1


	//   ....[16]....
        /*018c*/ 	.word	0x00008dd0
        /*0190*/ 	.word	0x00000003
        /*0194*/ 	.word	0x00000000
        /*0198*/ 	.short	0x010a
        /*019a*/ 	.byte	0x3f
	.zero		1


	//   ....[17]....
        /*019c*/ 	.word	0x00008e20
        /*01a0*/ 	.word	0x00000005
        /*01a4*/ 	.word	0x00000000
        /*01a8*/ 	.short	0x010a
        /*01aa*/ 	.byte	0x3f
	.zero		1


	//   ....[18]....
        /*01ac*/ 	.word	0x00008ef0
        /*01b0*/ 	.word	0x00000015
        /*01b4*/ 	.word	0x00000010
        /*01b8*/ 	.short	0x010a
        /*01ba*/ 	.byte	0x3f
	.zero		1


	//   ....[19]....
        /*01bc*/ 	.word	0x00008fc0
        /*01c0*/ 	.word	0x00000007
        /*01c4*/ 	.word	0x00000000
        /*01c8*/ 	.short	0x010a
        /*01ca*/ 	.byte	0x3f
	.zero		1


	//----- nvinfo : EIATTR_NUM_MBARRIERS
	.align		4
.L_35:
        /*01cc*/ 	.byte	0x03, 0x38
        /*01ce*/ 	.short	0x0006


	//----- nvinfo : EIATTR_EXIT_INSTR_OFFSETS
	.align		4
        /*01d0*/ 	.byte	0x04, 0x1c
        /*01d2*/ 	.short	(.L_37 - .L_36)


	//   ....[0]....
.L_36:
        /*01d4*/ 	.word	0x00000930


	//   ....[1]....
        /*01d8*/ 	.word	0x00001150


	//   ....[2]....
        /*01dc*/ 	.word	0x000078e0


	//   ....[3]....
        /*01e0*/ 	.word	0x00007e40


	//   ....[4]....
        /*01e4*/ 	.word	0x00008dc0


	//----- nvinfo : EIATTR_MAX_THREADS
	.align		4
.L_37:
        /*01e8*/ 	.byte	0x04, 0x05
        /*01ea*/ 	.short	(.L_39 - .L_38)
.L_38:
        /*01ec*/ 	.word	0x00000180
        /*01f0*/ 	.word	0x00000001
        /*01f4*/ 	.word	0x00000001


	//----- nvinfo : EIATTR_CRS_STACK_SIZE
	.align		4
.L_39:
        /*01f8*/ 	.byte	0x04, 0x1e
        /*01fa*/ 	.short	(.L_41 - .L_40)
.L_40:
        /*01fc*/ 	.word	0x00000000


	//----- nvinfo : EIATTR_CBANK_PARAM_SIZE
	.align		4
.L_41:
        /*0200*/ 	.byte	0x03, 0x19
        /*0202*/ 	.short	0x0470


	//----- nvinfo : EIATTR_PARAM_CBANK
	.align		4
        /*0204*/ 	.byte	0x04, 0x0a
        /*0206*/ 	.short	(.L_43 - .L_42)
	.align		4
.L_42:
        /*0208*/ 	.word	index@(.nv.constant0._ZN7cutlass13device_kernelINS_4gemm6kernel13GemmUniversalIN4cute5tupleIJiiiiEEENS1_10collective13CollectiveMmaINS1_34MainloopSm90TmaGmmaWarpSpecializedILi2ENS5_IJNS4_1CILi1EEENSA_ILi8EEESB_EEENS1_35KernelTmaWarpSpecializedCooperativeEEENS5_IJNSA_ILi256EEENSA_ILi64EEESH_EEENS_10tfloat32_tENS5_IJlSB_lEEESJ_SK_NS4_8TiledMMAINS4_8MMA_AtomIJNS4_4SM904GMMA29MMA_64x64x8_F32TF32TF32_SS_TNILNSO_7ScaleInE1ELSQ_1EEEEEENS4_6LayoutINS5_IJNSA_ILi2EEESB_SB_EEENS5_IJSB_NSA_ILi0EEESW_EEEEENS5_IJNS4_10UnderscoreESZ_SZ_EEEEENS4_23SM90_TMA_LOAD_MULTICASTENS4_14ComposedLayoutINS4_7SwizzleILi3ELi4ELi3EEENS4_18smem_ptr_flag_bitsILi32EEENST_INS5_IJSC_NSA_ILi32EEEEEENS5_IJS18_SB_EEEEEEEvNS4_8identityENS4_13SM90_TMA_LOADES1C_vS1D_EENS_8epilogue10collective6detail29Sm90TmaWarpSpecializedAdapterINS1H_15DefaultEpilogueISJ_SK_SK_NS1G_6thread17LinearCombinationISJ_Li1EffLNS1L_9ScaleType4KindE0ELNS_15FloatRoundStyleE2ESJ_EENS1_15EpilogueDefaultEEEEEvvEEEEvNT_6ParamsE)
        /*020c*/ 	.short	0x0210
        /*020e*/ 	.short	0x0470


	//----- nvinfo : EIATTR_SW_WAR
	.align		4
.L_43:
        /*0210*/ 	.byte	0x04, 0x36
        /*0212*/ 	.short	(.L_45 - .L_44)
.L_44:
        /*0214*/ 	.word	0x00000008
.L_45:


//--------------------- .nv.callgraph             --------------------------
	.section	.nv.callgraph,"",@"SHT_CUDA_CALLGRAPH"
	.align	4
	.sectionentsize	8
	.align		4
        /*0000*/ 	.word	0x00000000
	.align		4
        /*0004*/ 	.word	0xffffffff
	.align		4
        /*0008*/ 	.word	index@(_ZN7cutlass13device_kernelINS_4gemm6kernel13GemmUniversalIN4cute5tupleIJiiiiEEENS1_10collective13CollectiveMmaINS1_34MainloopSm90TmaGmmaWarpSpecializedILi2ENS5_IJNS4_1CILi1EEENSA_ILi8EEESB_EEENS1_35KernelTmaWarpSpecializedCooperativeEEENS5_IJNSA_ILi256EEENSA_ILi64EEESH_EEENS_10tfloat32_tENS5_IJlSB_lEEESJ_SK_NS4_8TiledMMAINS4_8MMA_AtomIJNS4_4SM904GMMA29MMA_64x64x8_F32TF32TF32_SS_TNILNSO_7ScaleInE1ELSQ_1EEEEEENS4_6LayoutINS5_IJNSA_ILi2EEESB_SB_EEENS5_IJSB_NSA_ILi0EEESW_EEEEENS5_IJNS4_10UnderscoreESZ_SZ_EEEEENS4_23SM90_TMA_LOAD_MULTICASTENS4_14ComposedLayoutINS4_7SwizzleILi3ELi4ELi3EEENS4_18smem_ptr_flag_bitsILi32EEENST_INS5_IJSC_NSA_ILi32EEEEEENS5_IJS18_SB_EEEEEEEvNS4_8identityENS4_13SM90_TMA_LOADES1C_vS1D_EENS_8epilogue10collective6detail29Sm90TmaWarpSpecializedAdapterINS1H_15DefaultEpilogueISJ_SK_SK_NS1G_6thread17LinearCombinationISJ_Li1EffLNS1L_9ScaleType4KindE0ELNS_15FloatRoundStyleE2ESJ_EENS1_15EpilogueDefaultEEEEEvvEEEEvNT_6ParamsE)
	.align		4
        /*000c*/ 	.word	index@(__assertfail)
	.align		4
        /*0010*/ 	.word	0x00000000
	.align		4
        /*0014*/ 	.word	0xfffffffe
	.align		4
        /*0018*/ 	.word	0x00000000
	.align		4
        /*001c*/ 	.word	0xfffffffd
	.align		4
        /*0020*/ 	.word	0x00000000
	.align		4
        /*0024*/ 	.word	0xfffffffc


//--------------------- .nv.constant4             --------------------------
	.section	.nv.constant4,"a",@progbits
	.align	8
	.align		8
.nv.constant4:
        /*0000*/ 	.dword	__assertfail
	.align		8
        /*0008*/ 	.dword	__unnamed_1
	.align		8
        /*0010*/ 	.dword	_ZN40_INTERNAL_ced34a34_4_k_cu_fa72d7f8_272854cuda3std3__45__cpo5beginE
	.align		8
        /*0018*/ 	.dword	_ZN40_INTERNAL_ced34a34_4_k_cu_fa72d7f8_272854cuda3std3__45__cpo3endE
	.align		8
        /*0020*/ 	.dword	_ZN40_INTERNAL_ced34a34_4_k_cu_fa72d7f8_272854cuda3std3__45__cpo6cbeginE
	.align		8
        /*0028*/ 	.dword	_ZN40_INTERNAL_ced34a34_4_k_cu_fa72d7f8_272854cuda3std3__45__cpo4cendE
	.align		8
        /*0030*/ 	.dword	_ZN40_INTERNAL_ced34a34_4_k_cu_fa72d7f8_272854cuda3std3__442_GLOBAL__N__ced34a34_4_k_cu_fa72d7f8_272856ignoreE
	.align		8
        /*0038*/ 	.dword	_ZN40_INTERNAL_ced34a34_4_k_cu_fa72d7f8_272854cuda3std3__419piecewise_constructE
	.align		8
        /*0040*/ 	.dword	_ZN40_INTERNAL_ced34a34_4_k_cu_fa72d7f8_272854cuda3std3__48in_placeE
	.align		8
        /*0048*/ 	.dword	_ZN40_INTERNAL_ced34a34_4_k_cu_fa72d7f8_272854cuda3std6ranges3__45__cpo4swapE
	.align		8
        /*0050*/ 	.dword	_ZN40_INTERNAL_ced34a34_4_k_cu_fa72d7f8_272854cuda3std6ranges3__45__cpo9iter_moveE
	.align		8
        /*0058*/ 	.dword	_ZN40_INTERNAL_ced34a34_4_k_cu_fa72d7f8_272854cute7productE
	.align		8
        /*0060*/ 	.dword	_ZN40_INTERNAL_ced34a34_4_k_cu_fa72d7f8_272854cute1_E
	.align		8
        /*0068*/ 	.dword	$str$22
	.align		8
        /*0070*/ 	.dword	$str$23


//--------------------- .text._ZN7cutlass13device_kernelINS_4gemm6kernel13GemmUniversalIN4cute5tupleIJiiiiEEENS1_10collective13CollectiveMmaINS1_34MainloopSm90TmaGmmaWarpSpecializedILi2ENS5_IJNS4_1CILi1EEENSA_ILi8EEESB_EEENS1_35KernelTmaWarpSpecializedCooperativeEEENS5_IJNSA_ILi256EEENSA_ILi64EEESH_EEENS_10tfloat32_tENS5_IJlSB_lEEESJ_SK_NS4_8TiledMMAINS4_8MMA_AtomIJNS4_4SM904GMMA29MMA_64x64x8_F32TF32TF32_SS_TNILNSO_7ScaleInE1ELSQ_1EEEEEENS4_6LayoutINS5_IJNSA_ILi2EEESB_SB_EEENS5_IJSB_NSA_ILi0EEESW_EEEEENS5_IJNS4_10UnderscoreESZ_SZ_EEEEENS4_23SM90_TMA_LOAD_MULTICASTENS4_14ComposedLayoutINS4_7SwizzleILi3ELi4ELi3EEENS4_18smem_ptr_flag_bitsILi32EEENST_INS5_IJSC_NSA_ILi32EEEEEENS5_IJS18_SB_EEEEEEEvNS4_8identityENS4_13SM90_TMA_LOADES1C_vS1D_EENS_8epilogue10collective6detail29Sm90TmaWarpSpecializedAdapterINS1H_15DefaultEpilogueISJ_SK_SK_NS1G_6thread17LinearCombinationISJ_Li1EffLNS1L_9ScaleType4KindE0ELNS_15FloatRoundStyleE2ESJ_EENS1_15EpilogueDefaultEEEEEvvEEEEvNT_6ParamsE --------------------------
	.section	.text._ZN7cutlass13device_kernelINS_4gemm6kernel13GemmUniversalIN4cute5tupleIJiiiiEEENS1_10collective13CollectiveMmaINS1_34MainloopSm90TmaGmmaWarpSpecializedILi2ENS5_IJNS4_1CILi1EEENSA_ILi8EEESB_EEENS1_35KernelTmaWarpSpecializedCooperativeEEENS5_IJNSA_ILi256EEENSA_ILi64EEESH_EEENS_10tfloat32_tENS5_IJlSB_lEEESJ_SK_NS4_8TiledMMAINS4_8MMA_AtomIJNS4_4SM904GMMA29MMA_64x64x8_F32TF32TF32_SS_TNILNSO_7ScaleInE1ELSQ_1EEEEEENS4_6LayoutINS5_IJNSA_ILi2EEESB_SB_EEENS5_IJSB_NSA_ILi0EEESW_EEEEENS5_IJNS4_10UnderscoreESZ_SZ_EEEEENS4_23SM90_TMA_LOAD_MULTICASTENS4_14ComposedLayoutINS4_7SwizzleILi3ELi4ELi3EEENS4_18smem_ptr_flag_bitsILi32EEENST_INS5_IJSC_NSA_ILi32EEEEEENS5_IJS18_SB_EEEEEEEvNS4_8identityENS4_13SM90_TMA_LOADES1C_vS1D_EENS_8epilogue10collective6detail29Sm90TmaWarpSpecializedAdapterINS1H_15DefaultEpilogueISJ_SK_SK_NS1G_6thread17LinearCombinationISJ_Li1EffLNS1L_9ScaleType4KindE0ELNS_15FloatRoundStyleE2ESJ_EENS1_15EpilogueDefaultEEEEEvvEEEEvNT_6ParamsE,"ax",@progbits
	.align	128
.text._ZN7cutlass13device_kernelINS_4gemm6kernel13GemmUniversalIN4cute5tupleIJiiiiEEENS1_10collective13CollectiveMmaINS1_34MainloopSm90TmaGmmaWarpSpecializedILi2ENS5_IJNS4_1CILi1EEENSA_ILi8EEESB_EEENS1_35KernelTmaWarpSpecializedCooperativeEEENS5_IJNSA_ILi256EEENSA_ILi64EEESH_EEENS_10tfloat32_tENS5_IJlSB_lEEESJ_SK_NS4_8TiledMMAINS4_8MMA_AtomIJNS4_4SM904GMMA29MMA_64x64x8_F32TF32TF32_SS_TNILNSO_7ScaleInE1ELSQ_1EEEEEENS4_6LayoutINS5_IJNSA_ILi2EEESB_SB_EEENS5_IJSB_NSA_ILi0EEESW_EEEEENS5_IJNS4_10UnderscoreESZ_SZ_EEEEENS4_23SM90_TMA_LOAD_MULTICASTENS4_14ComposedLayoutINS4_7SwizzleILi3ELi4ELi3EEENS4_18smem_ptr_flag_bitsILi32EEENST_INS5_IJSC_NSA_ILi32EEEEEENS5_IJS18_SB_EEEEEEEvNS4_8identityENS4_13SM90_TMA_LOADES1C_vS1D_EENS_8epilogue10collective6detail29Sm90TmaWarpSpecializedAdapterINS1H_15DefaultEpilogueISJ_SK_SK_NS1G_6thread17LinearCombinationISJ_Li1EffLNS1L_9ScaleType4KindE0ELNS_15FloatRoundStyleE2ESJ_EENS1_15EpilogueDefaultEEEEEvvEEEEvNT_6ParamsE:
        .type           _ZN7cutlass13device_kernelINS_4gemm6kernel13GemmUniversalIN4cute5tupleIJiiiiEEENS1_10collective13CollectiveMmaINS1_34MainloopSm90TmaGmmaWarpSpecializedILi2ENS5_IJNS4_1CILi1EEENSA_ILi8EEESB_EEENS1_35KernelTmaWarpSpecializedCooperativeEEENS5_IJNSA_ILi256EEENSA_ILi64EEESH_EEENS_10tfloat32_tENS5_IJlSB_lEEESJ_SK_NS4_8TiledMMAINS4_8MMA_AtomIJNS4_4SM904GMMA29MMA_64x64x8_F32TF32TF32_SS_TNILNSO_7ScaleInE1ELSQ_1EEEEEENS4_6LayoutINS5_IJNSA_ILi2EEESB_SB_EEENS5_IJSB_NSA_ILi0EEESW_EEEEENS5_IJNS4_10UnderscoreESZ_SZ_EEEEENS4_23SM90_TMA_LOAD_MULTICASTENS4_14ComposedLayoutINS4_7SwizzleILi3ELi4ELi3EEENS4_18smem_ptr_flag_bitsILi32EEENST_INS5_IJSC_NSA_ILi32EEEEEENS5_IJS18_SB_EEEEEEEvNS4_8identityENS4_13SM90_TMA_LOADES1C_vS1D_EENS_8epilogue10collective6detail29Sm90TmaWarpSpecializedAdapterINS1H_15DefaultEpilogueISJ_SK_SK_NS1G_6thread17LinearCombinationISJ_Li1EffLNS1L_9ScaleType4KindE0ELNS_15FloatRoundStyleE2ESJ_EENS1_15EpilogueDefaultEEEEEvvEEEEvNT_6ParamsE,@function
        .size           _ZN7cutlass13device_kernelINS_4gemm6kernel13GemmUniversalIN4cute5tupleIJiiiiEEENS1_10collective13CollectiveMmaINS1_34MainloopSm90TmaGmmaWarpSpecializedILi2ENS5_IJNS4_1CILi1EEENSA_ILi8EEESB_EEENS1_35KernelTmaWarpSpecializedCooperativeEEENS5_IJNSA_ILi256EEENSA_ILi64EEESH_EEENS_10tfloat32_tENS5_IJlSB_lEEESJ_SK_NS4_8TiledMMAINS4_8MMA_AtomIJNS4_4SM904GMMA29MMA_64x64x8_F32TF32TF32_SS_TNILNSO_7ScaleInE1ELSQ_1EEEEEENS4_6LayoutINS5_IJNSA_ILi2EEESB_SB_EEENS5_IJSB_NSA_ILi0EEESW_EEEEENS5_IJNS4_10UnderscoreESZ_SZ_EEEEENS4_23SM90_TMA_LOAD_MULTICASTENS4_14ComposedLayoutINS4_7SwizzleILi3ELi4ELi3EEENS4_18smem_ptr_flag_bitsILi32EEENST_INS5_IJSC_NSA_ILi32EEEEEENS5_IJS18_SB_EEEEEEEvNS4_8identityENS4_13SM90_TMA_LOADES1C_vS1D_EENS_8epilogue10collective6detail29Sm90TmaWarpSpecializedAdapterINS1H_15DefaultEpilogueISJ_SK_SK_NS1G_6thread17LinearCombinationISJ_Li1EffLNS1L_9ScaleType4KindE0ELNS_15FloatRoundStyleE2ESJ_EENS1_15EpilogueDefaultEEEEEvvEEEEvNT_6ParamsE,(.L_x_191 - _ZN7cutlass13device_kernelINS_4gemm6kernel13GemmUniversalIN4cute5tupleIJiiiiEEENS1_10collective13CollectiveMmaINS1_34MainloopSm90TmaGmmaWarpSpecializedILi2ENS5_IJNS4_1CILi1EEENSA_ILi8EEESB_EEENS1_35KernelTmaWarpSpecializedCooperativeEEENS5_IJNSA_ILi256EEENSA_ILi64EEESH_EEENS_10tfloat32_tENS5_IJlSB_lEEESJ_SK_NS4_8TiledMMAINS4_8MMA_AtomIJNS4_4SM904GMMA29MMA_64x64x8_F32TF32TF32_SS_TNILNSO_7ScaleInE1ELSQ_1EEEEEENS4_6LayoutINS5_IJNSA_ILi2EEESB_SB_EEENS5_IJSB_NSA_ILi0EEESW_EEEEENS5_IJNS4_10UnderscoreESZ_SZ_EEEEENS4_23SM90_TMA_LOAD_MULTICASTENS4_14ComposedLayoutINS4_7SwizzleILi3ELi4ELi3EEENS4_18smem_ptr_flag_bitsILi32EEENST_INS5_IJSC_NSA_ILi32EEEEEENS5_IJS18_SB_EEEEEEEvNS4_8identityENS4_13SM90_TMA_LOADES1C_vS1D_EENS_8epilogue10collective6detail29Sm90TmaWarpSpecializedAdapterINS1H_15DefaultEpilogueISJ_SK_SK_NS1G_6thread17LinearCombinationISJ_Li1EffLNS1L_9ScaleType4KindE0ELNS_15FloatRoundStyleE2ESJ_EENS1_15EpilogueDefaultEEEEEvvEEEEvNT_6ParamsE)
        .other          _ZN7cutlass13device_kernelINS_4gemm6kernel13GemmUniversalIN4cute5tupleIJiiiiEEENS1_10collective13CollectiveMmaINS1_34MainloopSm90TmaGmmaWarpSpecializedILi2ENS5_IJNS4_1CILi1EEENSA_ILi8EEESB_EEENS1_35KernelTmaWarpSpecializedCooperativeEEENS5_IJNSA_ILi256EEENSA_ILi64EEESH_EEENS_10tfloat32_tENS5_IJlSB_lEEESJ_SK_NS4_8TiledMMAINS4_8MMA_AtomIJNS4_4SM904GMMA29MMA_64x64x8_F32TF32TF32_SS_TNILNSO_7ScaleInE1ELSQ_1EEEEEENS4_6LayoutINS5_IJNSA_ILi2EEESB_SB_EEENS5_IJSB_NSA_ILi0EEESW_EEEEENS5_IJNS4_10UnderscoreESZ_SZ_EEEEENS4_23SM90_TMA_LOAD_MULTICASTENS4_14ComposedLayoutINS4_7SwizzleILi3ELi4ELi3EEENS4_18smem_ptr_flag_bitsILi32EEENST_INS5_IJSC_NSA_ILi32EEEEEENS5_IJS18_SB_EEEEEEEvNS4_8identityENS4_13SM90_TMA_LOADES1C_vS1D_EENS_8epilogue10collective6detail29Sm90TmaWarpSpecializedAdapterINS1H_15DefaultEpilogueISJ_SK_SK_NS1G_6thread17LinearCombinationISJ_Li1EffLNS1L_9ScaleType4KindE0ELNS_15FloatRoundStyleE2ESJ_EENS1_15EpilogueDefaultEEEEEvvEEEEvNT_6ParamsE,@"STO_CUDA_ENTRY STV_DEFAULT"
_ZN7cutlass13device_kernelINS_4gemm6kernel13GemmUniversalIN4cute5tupleIJiiiiEEENS1_10collective13CollectiveMmaINS1_34MainloopSm90TmaGmmaWarpSpecializedILi2ENS5_IJNS4_1CILi1EEENSA_ILi8EEESB_EEENS1_35KernelTmaWarpSpecializedCooperativeEEENS5_IJNSA_ILi256EEENSA_ILi64EEESH_EEENS_10tfloat32_tENS5_IJlSB_lEEESJ_SK_NS4_8TiledMMAINS4_8MMA_AtomIJNS4_4SM904GMMA29MMA_64x64x8_F32TF32TF32_SS_TNILNSO_7ScaleInE1ELSQ_1EEEEEENS4_6LayoutINS5_IJNSA_ILi2EEESB_SB_EEENS5_IJSB_NSA_ILi0EEESW_EEEEENS5_IJNS4_10UnderscoreESZ_SZ_EEEEENS4_23SM90_TMA_LOAD_MULTICASTENS4_14ComposedLayoutINS4_7SwizzleILi3ELi4ELi3EEENS4_18smem_ptr_flag_bitsILi32EEENST_INS5_IJSC_NSA_ILi32EEEEEENS5_IJS18_SB_EEEEEEEvNS4_8identityENS4_13SM90_TMA_LOADES1C_vS1D_EENS_8epilogue10collective6detail29Sm90TmaWarpSpecializedAdapterINS1H_15DefaultEpilogueISJ_SK_SK_NS1G_6thread17LinearCombinationISJ_Li1EffLNS1L_9ScaleType4KindE0ELNS_15FloatRoundStyleE2ESJ_EENS1_15EpilogueDefaultEEEEEvvEEEEvNT_6ParamsE:
[----:B------:R-:W0:Y:S01]  /*0000*/  LDC R1, c[0x0][0x28] ;  /* 0x00000a00ff017b82 */ /* 0x000e220000000800 */
[----:B------:R-:W1:Y:S01]  /*0010*/  S2R R97, SR_TID.X ;  /* 0x0000000000617919 */ /* 0x000e620000002100 */
[----:B------:R-:W-:Y:S01]  /*0020*/  ELECT P0, URZ, PT ;  /* 0x00000000003f782f */ /* 0x000fe20003800000 */
[----:B------:R-:W-:Y:S01]  /*0030*/  BSSY B0, `(.L_x_0) ;  /* 0x000000f000007945 */ /* 0x000fe20003800000 */
[--C-:B-1----:R-:W-:Y:S02]  /*0040*/  SHF.R.U32.HI R0, RZ, 0x5, R97.reuse ;  /* 0x00000005ff007819 */ /* 0x102fe40000011661 */
[----:B------:R-:W-:-:S03]  /*0050*/  SHF.R.U32.HI R6, RZ, 0x7, R97 ;  /* 0x00000007ff067819 */ /* 0x000fc60000011661 */
[----:B------:R-:W1:Y:S04]  /*0060*/  SHFL.IDX PT, R3, R0, RZ, 0x1f ;  /* 0x00001fff00037589 */ /* 0x000e6800000e0000 */
[----:B------:R2:W3:Y:S01]  /*0070*/  SHFL.IDX PT, R2, R6, RZ, 0x1f ;  /* 0x00001fff06027589 */ /* 0x0004e200000e0000 */
[----:B-1----:R-:W-:-:S13]  /*0080*/  ISETP.NE.OR P0, PT, R3, RZ, !P0 ;  /* 0x000000ff0300720c */ /* 0x002fda0004705670 */
[----:B0-23--:R-:W-:Y:S05]  /*0090*/  @P0 BRA `(.L_x_1) ;  /* 0x0000000000200947 */ /* 0x00dfea0003800000 */
[----:B------:R-:W-:Y:S02]  /*00a0*/  ULDC.64 UR4, c[0x0][0x198] ;  /* 0x0000660000047ab9 */ /* 0x000fe40000000a00 */
[----:B------:R-:W-:Y:S02]  /*00b0*/  UIADD3 UR6, UP0, UR4, 0xf0, URZ ;  /* 0x000000f004067890 */ /* 0x000fe4000ff1e03f */
[----:B------:R-:W-:Y:S02]  /*00c0*/  UIADD3 UR4, UP1, UR4, 0x1f0, URZ ;  /* 0x000001f004047890 */ /* 0x000fe4000ff3e03f */
[----:B------:R-:W-:Y:S02]  /*00d0*/  UIADD3.X UR7, URZ, UR5, URZ, UP0, !UPT ;  /* 0x000000053f077290 */ /* 0x000fe400087fe43f */
[----:B------:R-:W-:-:S07]  /*00e0*/  UIADD3.X UR5, URZ, UR5, URZ, UP1, !UPT ;  /* 0x000000053f057290 */ /* 0x000fce0008ffe43f */
[----:B------:R0:W-:Y:S02]  /*00f0*/  UTMACCTL.PF [UR6] ;  /* 0x00000000060079b9 */ /* 0x0001e40008040000 */
[----:B------:R0:W-:Y:S02]  /*0100*/  UTMACCTL.PF [UR4] ;  /* 0x00000000040079b9 */ /* 0x0001e40008040000 */
[----:B0-----:R-:W-:Y:S01]  /*0110*/  NOP ;  /* 0x0000000000007918 */ /* 0x001fe20000000000 */
.L_x_1:
[----:B------:R-:W-:Y:S05]  /*0120*/  BSYNC B0 ;  /* 0x0000000000007941 */ /* 0x000fea0003800000 */
.L_x_0:
[----:B------:R-:W0:Y:S02]  /*0130*/  SHFL.IDX PT, R5, R0, RZ, 0x1f ;  /* 0x00001fff00057589 */ /* 0x000e2400000e0000 */
[----:B0-----:R-:W-:-:S13]  /*0140*/  ISETP.NE.AND P0, PT, R5, RZ, PT ;  /* 0x000000ff0500720c */ /* 0x001fda0003f05270 */
[----:B------:R-:W-:Y:S05]  /*0150*/  @P0 BRA `(.L_x_2) ;  /* 0x0000000000480947 */ /* 0x000fea0003800000 */
[----:B------:R-:W0:Y:S01]  /*0160*/  S2UR UR8, SR_CgaCtaId ;  /* 0x00000000000879c3 */ /* 0x000e220000008800 */
[----:B------:R-:W-:Y:S01]  /*0170*/  UMOV UR4, 0x400 ;  /* 0x0000040000047882 */ /* 0x000fe20000000000 */
[----:B------:R-:W-:Y:S01]  /*0180*/  UMOV UR5, 0x1 ;  /* 0x0000000100057882 */ /* 0x000fe20000000000 */
[----:B------:R-:W-:Y:S01]  /*0190*/  UMOV UR6, 0x10 ;  /* 0x0000001000067882 */ /* 0x000fe20000000000 */
[----:B------:R-:W-:Y:S01]  /*01a0*/  ELECT P0, URZ, PT ;  /* 0x00000000003f782f */ /* 0x000fe20003800000 */
[----:B------:R-:W-:-:S04]  /*01b0*/  UIADD3 UR6, -UR6, 0x100000, URZ ;  /* 0x0010000006067890 */ /* 0x000fc8000fffe13f */
[----:B------:R-:W-:Y:S02]  /*01c0*/  USHF.L.U32 UR7, UR6, 0xb, URZ ;  /* 0x0000000b06077899 */ /* 0x000fe4000800063f */
[----:B------:R-:W-:Y:S02]  /*01d0*/  USHF.L.U32 UR6, UR6, 0x1, URZ ;  /* 0x0000000106067899 */ /* 0x000fe4000800063f */
[----:B0-----:R-:W-:Y:S02]  /*01e0*/  ULEA UR8, UR8, UR4, 0x18 ;  /* 0x0000000408087291 */ /* 0x001fe4000f8ec03f */
[----:B------:R-:W-:-:S04]  /*01f0*/  UIADD3 UR4, -UR5, 0x100000, URZ ;  /* 0x0010000005047890 */ /* 0x000fc8000fffe13f */
[----:B------:R-:W-:Y:S02]  /*0200*/  USHF.L.U32 UR5, UR4, 0xb, URZ ;  /* 0x0000000b04057899 */ /* 0x000fe4000800063f */
[----:B------:R-:W-:Y:S01]  /*0210*/  USHF.L.U32 UR4, UR4, 0x1, URZ ;  /* 0x0000000104047899 */ /* 0x000fe2000800063f */
[----:B------:R-:W0:Y:S11]  /*0220*/  FENCE.VIEW.ASYNC.S ;  /* 0x00000000000073c6 */ /* 0x000e360000000000 */
[----:B0-----:R0:W1:Y:S01]  /*0230*/  SYNCS.EXCH.64 URZ, [UR8], UR4 ;  /* 0x00000004083f75b2 */ /* 0x0010620008000100 */
[----:B------:R0:W2:Y:S01]  /*0240*/  SYNCS.EXCH.64 URZ, [UR8+0x10], UR6 ;  /* 0x00001006083f75b2 */ /* 0x0000a20008000100 */
[----:B------:R0:W3:Y:S01]  /*0250*/  SYNCS.EXCH.64 URZ, [UR8+0x8], UR4 ;  /* 0x00000804083f75b2 */ /* 0x0000e20008000100 */
[----:B------:R0:W4:Y:S01]  /*0260*/  SYNCS.EXCH.64 URZ, [UR8+0x18], UR6 ;  /* 0x00001806083f75b2 */ /* 0x0001220008000100 */
[----:B------:R-:W-:Y:S01]  /*0270*/  NOP ;  /* 0x0000000000007918 */ /* 0x000fe20000000000 */
.L_x_2:
[----:B------:R-:W5:Y:S01]  /*0280*/  SHFL.IDX PT, R0, R0, RZ, 0x1f ;  /* 0x00001fff00007589 */ /* 0x000f6200000e0000 */
[----:B------:R-:W-:Y:S01]  /*0290*/  SHF.R.S32.HI R8, RZ, 0x1f, R97 ;  /* 0x0000001fff087819 */ /* 0x000fe20000011461 */
[----:B0-----:R-:W0:Y:S01]  /*02a0*/  S2UR UR8, SR_CTAID.X ;  /* 0x00000000000879c3 */ /* 0x001e220000002500 */
[----:B------:R-:W-:Y:S01]  /*02b0*/  ELECT P0, URZ, PT ;  /* 0x00000000003f782f */ /* 0x000fe20003800000 */
[----:B------:R-:W1:Y:S01]  /*02c0*/  S2R R4, SR_CTAID.Y ;  /* 0x0000000000047919 */ /* 0x000e620000002600 */
[----:B------:R-:W-:Y:S01]  /*02d0*/  LEA.HI R8, R8, R97, RZ, 0x7 ;  /* 0x0000006108087211 */ /* 0x000fe200078f38ff */
[----:B------:R-:W-:Y:S01]  /*02e0*/  ULDC UR4, c[0x0][0x154] ;  /* 0x0000550000047ab9 */ /* 0x000fe20000000800 */
[----:B------:R-:W-:Y:S01]  /*02f0*/  SHF.R.S32.HI R10, RZ, 0x1f, R5 ;  /* 0x0000001fff0a7819 */ /* 0x000fe20000011405 */
[----:B------:R-:W-:Y:S01]  /*0300*/  NOP ;  /* 0x0000000000007918 */ /* 0x000fe20000000000 */
[----:B------:R-:W-:Y:S01]  /*0310*/  LOP3.LUT R8, R8, 0xffffff80, RZ, 0xc0, !PT ;  /* 0xffffff8008087812 */ /* 0x000fe200078ec0ff */
[----:B------:R-:W2:Y:S01]  /*0320*/  LDC R14, c[0x0][0x140] ;  /* 0x00005000ff0e7b82 */ /* 0x000ea20000000800 */
[----:B------:R-:W-:Y:S01]  /*0330*/  LEA.HI R10, R10, R5, RZ, 0x2 ;  /* 0x000000050a0a7211 */ /* 0x000fe200078f10ff */
[----:B------:R-:W-:-:S02]  /*0340*/  NOP ;  /* 0x0000000000007918 */ /* 0x000fc40000000000 */
[----:B------:R-:W-:Y:S01]  /*0350*/  IMAD.IADD R8, R97, 0x1, -R8 ;  /* 0x0000000161087824 */ /* 0x000fe200078e0a08 */
[----:B------:R-:W-:-:S03]  /*0360*/  LOP3.LUT R10, R10, 0x3ffffffc, RZ, 0xc0, !PT ;  /* 0x3ffffffc0a0a7812 */ /* 0x000fc600078ec0ff */
[----:B------:R-:W3:Y:S01]  /*0370*/  LDC R12, c[0x0][0x144] ;  /* 0x00005100ff0c7b82 */ /* 0x000ee20000000800 */
[----:B------:R-:W-:Y:S01]  /*0380*/  SHF.R.S32.HI R7, RZ, 0x1f, R8 ;  /* 0x0000001fff077819 */ /* 0x000fe20000011408 */
[----:B------:R-:W-:Y:S01]  /*0390*/  IMAD.IADD R10, R5, 0x1, -R10 ;  /* 0x00000001050a7824 */ /* 0x000fe200078e0a0a */
[----:B------:R-:W-:Y:S02]  /*03a0*/  LOP3.LUT P2, RZ, R8, 0x7, RZ, 0xc0, !PT ;  /* 0x0000000708ff7812 */ /* 0x000fe4000784c0ff */
[----:B------:R-:W-:Y:S01]  /*03b0*/  LEA.HI R7, R7, R8, RZ, 0x3 ;  /* 0x0000000807077211 */ /* 0x000fe200078f18ff */
[----:B------:R-:W-:Y:S01]  /*03c0*/  VIADD R8, R2, 0xffffffff ;  /* 0xffffffff02087836 */ /* 0x000fe20000000000 */
[----:B-----5:R-:W-:Y:S02]  /*03d0*/  ISETP.NE.OR P0, PT, R0, RZ, !P0 ;  /* 0x000000ff0000720c */ /* 0x020fe40004705670 */
[--C-:B------:R-:W-:Y:S02]  /*03e0*/  SHF.R.S32.HI R0, RZ, 0x3, R7.reuse ;  /* 0x00000003ff007819 */ /* 0x100fe40000011407 */
[----:B------:R-:W-:-:S02]  /*03f0*/  SHF.R.S32.HI R7, RZ, 0x1f, R7 ;  /* 0x0000001fff077819 */ /* 0x000fc40000011407 */
[----:B0-----:R-:W-:Y:S02]  /*0400*/  I2FP.F32.U32 R11, UR8 ;  /* 0x00000008000b7c45 */ /* 0x001fe40008201000 */
[----:B------:R-:W-:Y:S02]  /*0410*/  LEA.HI R7, R7, R0, RZ, 0x2 ;  /* 0x0000000007077211 */ /* 0x000fe400078f10ff */
[----:B--2---:R-:W-:Y:S02]  /*0420*/  ISETP.EQ.U32.AND P3, PT, R14, 0x1, PT ;  /* 0x000000010e00780c */ /* 0x004fe40003f62070 */
[----:B-1----:R-:W-:Y:S01]  /*0430*/  I2FP.F32.U32 R9, R4 ;  /* 0x0000000400097245 */ /* 0x002fe20000201000 */
[----:B------:R-:W-:Y:S01]  /*0440*/  VOTEU.ALL UP0, P0 ;  /* 0x00000000003f7886 */ /* 0x000fe20000000000 */
[----:B------:R-:W-:Y:S01]  /*0450*/  LOP3.LUT R7, R7, 0xfffffffc, RZ, 0xc0, !PT ;  /* 0xfffffffc07077812 */ /* 0x000fe200078ec0ff */
[----:B------:R-:W-:Y:S01]  /*0460*/  VOTEU.ALL UP1, P0 ;  /* 0x00000000003f7886 */ /* 0x000fe20000020000 */
[----:B------:R-:W-:Y:S01]  /*0470*/  ISETP.GE.U32.AND P5, PT, R8, 0x2, PT ;  /* 0x000000020800780c */ /* 0x000fe20003fa6070 */
[----:B------:R-:W-:Y:S01]  /*0480*/  FMUL R13, R9, UR4 ;  /* 0x00000004090d7c20 */ /* 0x000fe20008400000 */
[----:B------:R-:W0:Y:S01]  /*0490*/  @!UP0 S2UR UR7, SR_CgaCtaId ;  /* 0x00000000000789c3 */ /* 0x000e220000008800 */
[----:B------:R-:W-:Y:S01]  /*04a0*/  ULDC UR4, c[0x0][0x150] ;  /* 0x0000540000047ab9 */ /* 0x000fe20000000800 */
[----:B------:R-:W-:-:S02]  /*04b0*/  IMAD.IADD R7, R0, 0x1, -R7 ;  /* 0x0000000100077824 */ /* 0x000fc400078e0a07 */
[----:B------:R-:W-:Y:S01]  /*04c0*/  FMUL R11, R11, UR4 ;  /* 0x000000040b0b7c20 */ /* 0x000fe20008400000 */
[----:B------:R-:W-:Y:S01]  /*04d0*/  SHF.R.S32.HI R0, RZ, 0x1f, R3 ;  /* 0x0000001fff007819 */ /* 0x000fe20000011403 */
[----:B------:R-:W1:Y:S01]  /*04e0*/  F2I.U32.TRUNC.NTZ R13, R13 ;  /* 0x0000000d000d7305 */ /* 0x000e62000020f000 */
[----:B------:R-:W-:Y:S01]  /*04f0*/  IMAD R7, R10, 0x4, R7 ;  /* 0x000000040a077824 */ /* 0x000fe200078e0207 */
[----:B------:R-:W-:Y:S01]  /*0500*/  UMOV UR4, 0x20 ;  /* 0x0000002000047882 */ /* 0x000fe20000000000 */
[----:B------:R-:W2:Y:S01]  /*0510*/  LDC R9, c[0x0][0x148] ;  /* 0x00005200ff097b82 */ /* 0x000ea20000000800 */
[----:B------:R-:W-:Y:S01]  /*0520*/  LEA.HI R0, R0, R3, RZ, 0x2 ;  /* 0x0000000300007211 */ /* 0x000fe200078f10ff */
[----:B------:R-:W-:Y:S01]  /*0530*/  IMAD.SHL.U32 R10, R7, 0x4, RZ ;  /* 0x00000004070a7824 */ /* 0x000fe200078e00ff */
[----:B------:R-:W-:Y:S01]  /*0540*/  @!UP0 UMOV UR6, 0x400 ;  /* 0x0000040000068882 */ /* 0x000fe20000000000 */
[----:B------:R-:W-:-:S04]  /*0550*/  @!UP0 UIADD3 UR4, -UR4, 0x100000, URZ ;  /* 0x0010000004048890 */ /* 0x000fc8000fffe13f */
[----:B------:R-:W-:Y:S02]  /*0560*/  @!UP0 USHF.L.U32 UR5, UR4, 0xb, URZ ;  /* 0x0000000b04058899 */ /* 0x000fe4000800063f */
[----:B------:R-:W-:Y:S01]  /*0570*/  @!UP0 USHF.L.U32 UR4, UR4, 0x1, URZ ;  /* 0x0000000104048899 */ /* 0x000fe2000800063f */
[----:B------:R-:W5:Y:S01]  /*0580*/  F2I.U32.TRUNC.NTZ R11, R11 ;  /* 0x0000000b000b7305 */ /* 0x000f62000020f000 */
[----:B------:R-:W-:Y:S02]  /*0590*/  LOP3.LUT R0, R0, 0xfffffffc, RZ, 0xc0, !PT ;  /* 0xfffffffc00007812 */ /* 0x000fe400078ec0ff */
[----:B------:R-:W-:-:S03]  /*05a0*/  LOP3.LUT R19, R7, 0xc, R10, 0x78, !PT ;  /* 0x0000000c07137812 */ /* 0x000fc600078e780a */
[----:B------:R-:W-:Y:S02]  /*05b0*/  IMAD.IADD R3, R3, 0x1, -R0 ;  /* 0x0000000103037824 */ /* 0x000fe400078e0a00 */
[----:B-1----:R-:W-:Y:S01]  /*05c0*/  IMAD.MOV R22, RZ, RZ, -R13 ;  /* 0x000000ffff167224 */ /* 0x002fe200078e0a0d */
[----:B0-----:R-:W-:Y:S02]  /*05d0*/  @!UP0 ULEA UR6, UR7, UR6, 0x18 ;  /* 0x0000000607068291 */ /* 0x001fe4000f8ec03f */
[----:B------:R-:W-:Y:S01]  /*05e0*/  ISETP.NE.AND P1, PT, R3, 0x3, PT ;  /* 0x000000030300780c */ /* 0x000fe20003f25270 */
[----:B------:R-:W-:Y:S01]  /*05f0*/  VOTEU.ALL UP0, P0 ;  /* 0x00000000003f7886 */ /* 0x000fe20000000000 */
[----:B------:R-:W-:Y:S01]  /*0600*/  ISETP.LT.U32.AND P0, PT, R19, 0x8, !P2 ;  /* 0x000000081300780c */ /* 0x000fe20005701070 */
[----:B-----5:R-:W-:Y:S01]  /*0610*/  IMAD.MOV R11, RZ, RZ, -R11 ;  /* 0x000000ffff0b7224 */ /* 0x020fe200078e0a0b */
[----:B------:R-:W-:Y:S02]  /*0620*/  ISETP.EQ.OR P1, PT, R3, RZ, !P1 ;  /* 0x000000ff0300720c */ /* 0x000fe40004f22670 */
[C---:B------:R-:W-:Y:S01]  /*0630*/  ISETP.NE.AND P2, PT, R2.reuse, RZ, PT ;  /* 0x000000ff0200720c */ /* 0x040fe20003f45270 */
[----:B--2---:R-:W-:Y:S01]  /*0640*/  IMAD R0, R9, R22, R4 ;  /* 0x0000001609007224 */ /* 0x004fe200078e0204 */
[----:B------:R-:W-:Y:S01]  /*0650*/  ISETP.EQ.AND P1, PT, R2, RZ, P1 ;  /* 0x000000ff0200720c */ /* 0x000fe20000f22270 */
[----:B---3--:R-:W-:Y:S01]  /*0660*/  IMAD R7, R12, R11, UR8 ;  /* 0x000000080c077e24 */ /* 0x008fe2000f8e020b */
[----:B------:R-:W0:Y:S02]  /*0670*/  FENCE.VIEW.ASYNC.S ;  /* 0x00000000000073c6 */ /* 0x000e240000000000 */
[----:B0-----:R0:W1:Y:S01]  /*0680*/  @!UP0 SYNCS.EXCH.64 URZ, [UR6+0x30], UR4 ;  /* 0x00003004063f85b2 */ /* 0x0010620008000100 */
[----:B------:R-:W-:-:S02]  /*0690*/  ISETP.NE.AND P4, PT, R0, R19, PT ;  /* 0x000000130000720c */ /* 0x000fc40003f85270 */
[----:B------:R-:W-:Y:S02]  /*06a0*/  SEL R18, RZ, 0x1, !P1 ;  /* 0x00000001ff127807 */ /* 0x000fe40004800000 */
[----:B------:R-:W-:Y:S02]  /*06b0*/  ISETP.EQ.OR P4, PT, R7, RZ, !P4 ;  /* 0x000000ff0700720c */ /* 0x000fe40006782670 */
[----:B------:R-:W-:Y:S02]  /*06c0*/  LOP3.LUT R0, R97, 0x7f, RZ, 0xc0, !PT ;  /* 0x0000007f61007812 */ /* 0x000fe400078ec0ff */
[----:B------:R-:W-:Y:S02]  /*06d0*/  PLOP3.LUT P0, PT, P0, P4, PT, 0x80, 0x0 ;  /* 0x000000000000781c */ /* 0x000fe40000709070 */
[----:B------:R-:W-:Y:S02]  /*06e0*/  SEL R18, R18, 0x2, P5 ;  /* 0x0000000212127807 */ /* 0x000fe40002800000 */
[----:B------:R-:W-:Y:S01]  /*06f0*/  P2R R116, PR, RZ, 0x1 ;  /* 0x00000001ff747803 */ /* 0x000fe20000000000 */
[----:B------:R0:W2:Y:S01]  /*0700*/  @!UP1 SYNCS.EXCH.64 URZ, [UR6+0x38], UR4 ;  /* 0x00003804063f95b2 */ /* 0x0000a20008000100 */
[----:B------:R-:W-:Y:S01]  /*0710*/  NOP ;  /* 0x0000000000007918 */ /* 0x000fe20000000000 */
[----:B------:R-:W-:Y:S06]  /*0720*/  @!P3 BRA `(.L_x_3) ;  /* 0x000000000008b947 */ /* 0x000fec0003800000 */
[----:B-12-4-:R-:W-:Y:S01]  /*0730*/  UCGABAR_ARV ;  /* 0x00000000000079c7 */ /* 0x016fe20008000000 */
[----:B------:R-:W-:Y:S05]  /*0740*/  BRA `(.L_x_4) ;  /* 0x0000000000047947 */ /* 0x000fea0003800000 */
.L_x_3:
[----:B-12-4-:R-:W-:Y:S01]  /*0750*/  NOP ;  /* 0x0000000000007918 */ /* 0x016fe20000000000 */
.L_x_4:
[----:B------:R-:W1:Y:S01]  /*0760*/  LDC R2, c[0x0][0x65c] ;  /* 0x00019700ff027b82 */ /* 0x000e620000000800 */
[----:B------:R-:W-:Y:S01]  /*0770*/  LOP3.LUT R5, R5, 0xffffefff, RZ, 0xc0, !PT ;  /* 0xffffefff05057812 */ /* 0x000fe200078ec0ff */
[----:B------:R-:W-:Y:S02]  /*0780*/  IMAD.U32 R10, RZ, RZ, UR8 ;  /* 0x00000008ff0a7e24 */ /* 0x000fe4000f8e00ff */
[----:B------:R-:W-:Y:S01]  /*0790*/  IMAD.MOV.U32 R11, RZ, RZ, RZ ;  /* 0x000000ffff0b7224 */ /* 0x000fe200078e00ff */
[----:B-1----:R-:W-:-:S13]  /*07a0*/  ISETP.NE.AND P1, PT, R2, 0x1, PT ;  /* 0x000000010200780c */ /* 0x002fda0003f25270 */
[----:B------:R-:W1:Y:S01]  /*07b0*/  @P1 LDC R17, c[0x0][0x10] ;  /* 0x00000400ff111b82 */ /* 0x000e620000000800 */
[----:B------:R-:W-:Y:S01]  /*07c0*/  @P1 LOP3.LUT R5, R5, 0x1000, RZ, 0xfc, !PT ;  /* 0x0000100005051812 */ /* 0x000fe200078efcff */
[----:B------:R-:W-:Y:S02]  /*07d0*/  @P1 IMAD.MOV.U32 R5, RZ, RZ, RZ ;  /* 0x000000ffff051224 */ /* 0x000fe400078e00ff */
[----:B------:R-:W-:-:S04]  /*07e0*/  @P1 IMAD.MOV.U32 R15, RZ, RZ, RZ ;  /* 0x000000ffff0f1224 */ /* 0x000fc800078e00ff */
[----:B------:R-:W2:Y:S01]  /*07f0*/  @!P1 LDC R13, c[0x0][0xc] ;  /* 0x00000300ff0d9b82 */ /* 0x000ea20000000800 */
[----:B0-----:R-:W-:Y:S01]  /*0800*/  ULDC UR4, c[0x0][0xc] ;  /* 0x0000030000047ab9 */ /* 0x001fe20000000800 */
[----:B------:R-:W-:Y:S01]  /*0810*/  ULDC UR5, c[0x0][0x10] ;  /* 0x0000040000057ab9 */ /* 0x000fe20000000800 */
[----:B------:R-:W-:Y:S01]  /*0820*/  ULDC UR6, c[0x0][0x14] ;  /* 0x0000050000067ab9 */ /* 0x000fe20000000800 */
[----:B------:R-:W-:-:S04]  /*0830*/  UIMAD.WIDE.U32 UR4, UR4, UR5, URZ ;  /* 0x00000005040472a5 */ /* 0x000fc8000f8e003f */
[----:B------:R-:W-:Y:S02]  /*0840*/  UIMAD.WIDE.U32 UR38, UR4, UR6, URZ ;  /* 0x00000006042672a5 */ /* 0x000fe4000f8e003f */
[----:B------:R-:W-:-:S04]  /*0850*/  UIMAD UR41, UR5, UR6, URZ ;  /* 0x00000006052972a4 */ /* 0x000fc8000f8e023f */
[----:B------:R-:W-:Y:S01]  /*0860*/  UIADD3 UR41, UR39, UR41, URZ ;  /* 0x0000002927297290 */ /* 0x000fe2000fffe03f */
[----:B-1----:R-:W-:-:S04]  /*0870*/  @P1 IMAD.WIDE.U32 R16, R17, UR8, R4 ;  /* 0x0000000811101c25 */ /* 0x002fc8000f8e0004 */
[----:B------:R-:W-:Y:S02]  /*0880*/  @P1 IMAD.IADD R17, R17, 0x1, R15 ;  /* 0x0000000111111824 */ /* 0x000fe400078e020f */
[----:B--2---:R-:W-:-:S04]  /*0890*/  @!P1 IMAD.WIDE.U32 R10, R4, R13, R10 ;  /* 0x0000000d040a9225 */ /* 0x004fc800078e000a */
[----:B------:R-:W-:Y:S02]  /*08a0*/  @!P1 IMAD.MOV.U32 R16, RZ, RZ, R10 ;  /* 0x000000ffff109224 */ /* 0x000fe400078e000a */
[----:B------:R-:W-:Y:S01]  /*08b0*/  @!P1 IMAD.MOV.U32 R17, RZ, RZ, R11 ;  /* 0x000000ffff119224 */ /* 0x000fe200078e000b */
[----:B------:R-:W-:Y:S06]  /*08c0*/  @!P3 BRA `(.L_x_5) ;  /* 0x00000000000cb947 */ /* 0x000fec0003800000 */
[----:B------:R-:W-:Y:S01]  /*08d0*/  UCGABAR_WAIT ;  /* 0x0000000000007dc7 */ /* 0x000fe20008000000 */
[----:B------:R-:W-:Y:S01]  /*08e0*/  CCTL.IVALL ;  /* 0x00000000ff00798f */ /* 0x000fe20002000000 */
[----:B------:R-:W-:Y:S05]  /*08f0*/  BRA `(.L_x_6) ;  /* 0x0000000000047947 */ /* 0x000fea0003800000 */
.L_x_5:
[----:B------:R-:W-:Y:S06]  /*0900*/  BAR.SYNC.DEFER_BLOCKING 0x0 ;  /* 0x0000000000007b1d */ /* 0x000fec0000010000 */
.L_x_6:
[----:B------:R-:W-:Y:S05]  /*0910*/  @!P2 BRA `(.L_x_7) ;  /* 0x0000006c00f4a947 */ /* 0x000fea0003800000 */
[----:B------:R-:W-:-:S13]  /*0920*/  ISETP.GT.U32.AND P0, PT, R8, 0x1, PT ;  /* 0x000000010800780c */ /* 0x000fda0003f04070 */
[----:B------:R-:W-:Y:S05]  /*0930*/  @P0 EXIT ;  /* 0x000000000000094d */ /* 0x000fea0003800000 */
[----:B------:R-:W-:Y:S01]  /*0940*/  ULDC.64 UR4, c[0x0][0x650] ;  /* 0x0001940000047ab9 */ /* 0x000fe20000000a00 */
[----:B------:R-:W-:Y:S01]  /*0950*/  PRMT R3, RZ, 0x7610, R3 ;  /* 0x00007610ff037816 */ /* 0x000fe20000000003 */
[----:B------:R-:W-:Y:S01]  /*0960*/  IMAD.MOV.U32 R113, RZ, RZ, -0x1 ;  /* 0xffffffffff717424 */ /* 0x000fe200078e00ff */
[----:B------:R-:W-:Y:S01]  /*0970*/  ISETP.GE.U32.AND P0, PT, R16, UR4, PT ;  /* 0x0000000410007c0c */ /* 0x000fe2000bf06070 */
[----:B------:R-:W-:Y:S02]  /*0980*/  IMAD.MOV.U32 R102, RZ, RZ, -0x1 ;  /* 0xffffffffff667424 */ /* 0x000fe400078e00ff */
[----:B------:R-:W-:Y:S01]  /*0990*/  IMAD.MOV.U32 R23, RZ, RZ, -0x1 ;  /* 0xffffffffff177424 */ /* 0x000fe200078e00ff */
[----:B------:R-:W-:-:S13]  /*09a0*/  ISETP.GE.U32.AND.EX P0, PT, R17, UR5, PT, P0 ;  /* 0x0000000511007c0c */ /* 0x000fda000bf06100 */
[----:B------:R-:W-:Y:S05]  /*09b0*/  @P0 BRA `(.L_x_8) ;  /* 0x00000004002c0947 */ /* 0x000fea0003800000 */
[----:B------:R-:W0:Y:S01]  /*09c0*/  LDC.64 R24, c[0x0][0x628] ;  /* 0x00018a00ff187b82 */ /* 0x000e220000000a00 */
[----:B------:R-:W-:Y:S02]  /*09d0*/  IMAD.MOV.U32 R10, RZ, RZ, R16 ;  /* 0x000000ffff0a7224 */ /* 0x000fe400078e0010 */
[----:B------:R-:W-:-:S05]  /*09e0*/  IMAD.MOV.U32 R11, RZ, RZ, R17 ;  /* 0x000000ffff0b7224 */ /* 0x000fca00078e0011 */
[----:B------:R-:W1:Y:S08]  /*09f0*/  LDC R8, c[0x0][0x630] ;  /* 0x00018c00ff087b82 */ /* 0x000e700000000800 */
[----:B------:R-:W2:Y:S01]  /*0a00*/  LDC.64 R26, c[0x0][0x620] ;  /* 0x00018800ff1a7b82 */ /* 0x000ea20000000a00 */
[----:B0-----:R-:W-:-:S04]  /*0a10*/  ISETP.NE.U32.AND P0, PT, R24, RZ, PT ;  /* 0x000000ff1800720c */ /* 0x001fc80003f05070 */
[----:B------:R-:W-:-:S13]  /*0a20*/  ISETP.NE.AND.EX P0, PT, R25, RZ, PT, P0 ;  /* 0x000000ff1900720c */ /* 0x000fda0003f05300 */
[----:B-12---:R-:W-:Y:S05]  /*0a30*/  @!P0 BRA `(.L_x_9) ;  /* 0x0000000000288947 */ /* 0x006fea0003800000 */
[----:B------:R-:W0:Y:S02]  /*0a40*/  LDC R3, c[0x0][0x634] ;  /* 0x00018d00ff037b82 */ /* 0x000e240000000800 */
[----:B0-----:R-:W-:-:S05]  /*0a50*/  IADD3 R3, P0, R16, R3, RZ ;  /* 0x0000000310037210 */ /* 0x001fca0007f1e0ff */
[----:B------:R-:W-:-:S04]  /*0a60*/  IMAD.X R21, RZ, RZ, R17, P0 ;  /* 0x000000ffff157224 */ /* 0x000fc800000e0611 */
[----:B------:R-:W-:-:S04]  /*0a70*/  IMAD.WIDE.U32 R10, R21, R24, RZ ;  /* 0x00000018150a7225 */ /* 0x000fc800078e00ff */
[----:B------:R-:W-:-:S04]  /*0a80*/  IMAD.WIDE.U32 R12, P0, R3, R25, R10 ;  /* 0x00000019030c7225 */ /* 0x000fc8000780000a */
[----:B------:R-:W-:-:S04]  /*0a90*/  IMAD.WIDE.U32 R10, R3, R24, RZ ;  /* 0x00000018030a7225 */ /* 0x000fc800078e00ff */
[----:B------:R-:W-:Y:S01]  /*0aa0*/  IMAD.X R15, RZ, RZ, RZ, P0 ;  /* 0x000000ffff0f7224 */ /* 0x000fe200000e06ff */
[----:B------:R-:W-:Y:S01]  /*0ab0*/  IADD3 RZ, P0, R11, R12, RZ ;  /* 0x0000000c0bff7210 */ /* 0x000fe20007f1e0ff */
[----:B------:R-:W-:-:S04]  /*0ac0*/  IMAD.MOV.U32 R14, RZ, RZ, R13 ;  /* 0x000000ffff0e7224 */ /* 0x000fc800078e000d */
[----:B------:R-:W-:-:S08]  /*0ad0*/  IMAD.WIDE.U32.X R10, R21, R25, R14, P0 ;  /* 0x00000019150a7225 */ /* 0x000fd000000e040e */
.L_x_9:
[----:B------:R-:W0:Y:S01]  /*0ae0*/  LDC.64 R30, c[0x0][0x640] ;  /* 0x00019000ff1e7b82 */ /* 0x000e220000000a00 */
[--C-:B------:R-:W-:Y:S01]  /*0af0*/  SHF.R.U64 R29, R10, R8, R11.reuse ;  /* 0x000000080a1d7219 */ /* 0x100fe2000000120b */
[----:B------:R-:W-:Y:S01]  /*0b00*/  IMAD R22, R9, R22, R4 ;  /* 0x0000001609167224 */ /* 0x000fe200078e0204 */
[----:B------:R-:W-:Y:S01]  /*0b10*/  SHF.R.U32.HI R3, RZ, R8, R11 ;  /* 0x00000008ff037219 */ /* 0x000fe2000001160b */
[----:B------:R-:W-:Y:S01]  /*0b20*/  IMAD.MOV.U32 R23, RZ, RZ, 0x1 ;  /* 0x00000001ff177424 */ /* 0x000fe200078e00ff */
[----:B------:R-:W-:-:S03]  /*0b30*/  IADD3 R5, P0, RZ, -R29, RZ ;  /* 0x8000001dff057210 */ /* 0x000fc60007f1e0ff */
[----:B------:R-:W1:Y:S02]  /*0b40*/  LDC R12, c[0x0][0x618] ;  /* 0x00018600ff0c7b82 */ /* 0x000e640000000800 */
[----:B------:R-:W-:Y:S02]  /*0b50*/  IMAD.X R3, RZ, RZ, ~R3, P0 ;  /* 0x000000ffff037224 */ /* 0x000fe400000e0e03 */
[----:B------:R-:W-:-:S04]  /*0b60*/  IMAD.WIDE.U32 R10, R5, R26, R16 ;  /* 0x0000001a050a7225 */ /* 0x000fc800078e0010 */
[----:B------:R-:W2:Y:S01]  /*0b70*/  LDC R20, c[0x0][0x608] ;  /* 0x00018200ff147b82 */ /* 0x000ea20000000800 */
[----:B------:R-:W-:Y:S02]  /*0b80*/  IMAD R8, R3, R26, RZ ;  /* 0x0000001a03087224 */ /* 0x000fe400078e02ff */
[----:B------:R-:W-:Y:S02]  /*0b90*/  IMAD.MOV.U32 R3, RZ, RZ, -0x1 ;  /* 0xffffffffff037424 */ /* 0x000fe400078e00ff */
[----:B------:R-:W-:-:S03]  /*0ba0*/  IMAD R5, R5, R27, R8 ;  /* 0x0000001b05057224 */ /* 0x000fc600078e0208 */
[----:B------:R-:W3:Y:S01]  /*0bb0*/  LDC R28, c[0x0][0x658] ;  /* 0x00019600ff1c7b82 */ /* 0x000ee20000000800 */
[----:B------:R-:W-:Y:S01]  /*0bc0*/  IMAD.IADD R5, R11, 0x1, R5 ;  /* 0x000000010b057824 */ /* 0x000fe200078e0205 */
[----:B0-----:R-:W-:-:S04]  /*0bd0*/  ISETP.NE.U32.AND P0, PT, R30, RZ, PT ;  /* 0x000000ff1e00720c */ /* 0x001fc80003f05070 */
[----:B------:R-:W-:Y:S02]  /*0be0*/  ISETP.NE.AND.EX P0, PT, R31, RZ, PT, P0 ;  /* 0x000000ff1f00720c */ /* 0x000fe40003f05300 */
[----:B------:R-:W0:Y:S01]  /*0bf0*/  LDC R24, c[0x0][0x600] ;  /* 0x00018000ff187b82 */ /* 0x000e220000000800 */
[-CC-:B-1----:R-:W-:Y:S02]  /*0c00*/  SHF.R.U64 R14, R10, R12.reuse, R5.reuse ;  /* 0x0000000c0a0e7219 */ /* 0x182fe40000001205 */
[----:B------:R-:W-:-:S05]  /*0c10*/  SHF.R.U32.HI R5, RZ, R12, R5 ;  /* 0x0000000cff057219 */ /* 0x000fca0000011605 */
[----:B------:R-:W1:Y:S01]  /*0c20*/  LDC R15, c[0x0][0x648] ;  /* 0x00019200ff0f7b82 */ /* 0x000e620000000800 */
[-CC-:B--2---:R-:W-:Y:S02]  /*0c30*/  SHF.R.U64 R27, R14, R20.reuse, R5.reuse ;  /* 0x000000140e1b7219 */ /* 0x184fe40000001205 */
[----:B------:R-:W-:-:S05]  /*0c40*/  SHF.R.U32.HI R5, RZ, R20, R5 ;  /* 0x00000014ff057219 */ /* 0x000fca0000011605 */
[----:B------:R-:W2:Y:S01]  /*0c50*/  LDC R21, c[0x0][0x638] ;  /* 0x00018e00ff157b82 */ /* 0x000ea20000000800 */
[-CC-:B---3--:R-:W-:Y:S02]  /*0c60*/  SHF.R.U64 R20, R27, R28.reuse, R5.reuse ;  /* 0x0000001c1b147219 */ /* 0x188fe40000001205 */
[-C--:B------:R-:W-:Y:S02]  /*0c70*/  SHF.L.U32 R3, R3, R28.reuse, RZ ;  /* 0x0000001c03037219 */ /* 0x080fe400000006ff */
[----:B------:R-:W-:Y:S01]  /*0c80*/  SHF.R.U32.HI R5, RZ, R28, R5 ;  /* 0x0000001cff057219 */ /* 0x000fe20000011605 */
[----:B------:R-:W-:Y:S01]  /*0c90*/  IMAD.MOV.U32 R4, RZ, RZ, R20 ;  /* 0x000000ffff047224 */ /* 0x000fe200078e0014 */
[----:B------:R-:W-:Y:S01]  /*0ca0*/  LOP3.LUT R12, RZ, R3, RZ, 0x33, !PT ;  /* 0x00000003ff0c7212 */ /* 0x000fe200078e33ff */
[----:B------:R-:W3:Y:S01]  /*0cb0*/  LDC R25, c[0x0][0x610] ;  /* 0x00018400ff197b82 */ /* 0x000ee20000000800 */
[----:B------:R-:W-:Y:S05]  /*0cc0*/  @!P0 BRA `(.L_x_10) ;  /* 0x0000000000288947 */ /* 0x000fea0003800000 */
[----:B------:R-:W4:Y:S02]  /*0cd0*/  LDC R3, c[0x0][0x64c] ;  /* 0x00019300ff037b82 */ /* 0x000f240000000800 */
[----:B----4-:R-:W-:-:S05]  /*0ce0*/  IADD3 R3, P0, R20, R3, RZ ;  /* 0x0000000314037210 */ /* 0x010fca0007f1e0ff */
        /* <DEDUP_REMOVED lines=8> */
.L_x_10:
[----:B-1----:R-:W-:Y:S01]  /*0d70*/  SHF.R.U64 R4, R4, R15, R5 ;  /* 0x0000000f04047219 */ /* 0x002fe20000001205 */
[----:B0-----:R-:W-:Y:S01]  /*0d80*/  VIADD R5, R24, 0xffffffff ;  /* 0xffffffff18057836 */ /* 0x001fe20000000000 */
[----:B------:R-:W-:Y:S01]  /*0d90*/  SHF.L.U32 R3, R23, R28, RZ ;  /* 0x0000001c17037219 */ /* 0x000fe200000006ff */
[----:B------:R-:W-:Y:S01]  /*0da0*/  IMAD.MOV.U32 R23, RZ, RZ, R29 ;  /* 0x000000ffff177224 */ /* 0x000fe200078e001d */
[----:B------:R-:W-:Y:S01]  /*0db0*/  LOP3.LUT R12, R27, R12, RZ, 0xc0, !PT ;  /* 0x0000000c1b0c7212 */ /* 0x000fe200078ec0ff */
[----:B------:R-:W-:Y:S01]  /*0dc0*/  IMAD.MOV R8, RZ, RZ, -R4 ;  /* 0x000000ffff087224 */ /* 0x000fe200078e0a04 */
[----:B------:R-:W-:-:S03]  /*0dd0*/  SEL R7, R7, R22, !P1 ;  /* 0x0000001607077207 */ /* 0x000fc60004800000 */
[----:B------:R-:W-:Y:S01]  /*0de0*/  IMAD R12, R3, R4, R12 ;  /* 0x00000004030c7224 */ /* 0x000fe200078e020c */
[----:B------:R-:W-:Y:S01]  /*0df0*/  LOP3.LUT R4, R14, R5, RZ, 0xc0, !PT ;  /* 0x000000050e047212 */ /* 0x000fe200078ec0ff */
[----:B--2---:R-:W-:Y:S02]  /*0e00*/  IMAD R3, R8, R21, R20 ;  /* 0x0000001508037224 */ /* 0x004fe400078e0214 */
[----:B---3--:R-:W-:Y:S02]  /*0e10*/  IMAD R7, R12, R25, R7 ;  /* 0x000000190c077224 */ /* 0x008fe400078e0207 */
[----:B------:R-:W-:Y:S02]  /*0e20*/  IMAD.MOV.U32 R5, RZ, RZ, 0x1 ;  /* 0x00000001ff057424 */ /* 0x000fe400078e00ff */
[----:B------:R-:W-:-:S03]  /*0e30*/  IMAD R4, R3, R24, R4 ;  /* 0x0000001803047224 */ /* 0x000fc600078e0204 */
[----:B------:R-:W-:Y:S02]  /*0e40*/  PRMT R3, R5, 0x7610, R3 ;  /* 0x0000761005037816 */ /* 0x000fe40000000003 */
[----:B------:R-:W-:Y:S02]  /*0e50*/  SEL R102, R4, R7, !P1 ;  /* 0x0000000704667207 */ /* 0x000fe40004800000 */
[----:B------:R-:W-:-:S07]  /*0e60*/  SEL R113, R7, R4, !P1 ;  /* 0x0000000407717207 */ /* 0x000fce0004800000 */
.L_x_8:
[----:B------:R-:W-:-:S08]  /*0e70*/  NOP ;  /* 0x0000000000007918 */ /* 0x000fd00000000000 */
[----:B------:R-:W0:Y:S02]  /*0e80*/  USETMAXREG.TRY_ALLOC.CTAPOOL UP0, 0xe8 ;  /* 0x000000e8000079c8 */ /* 0x000e240008000600 */
[----:B0-----:R-:W-:-:S13]  /*0e90*/  PLOP3.LUT P0, PT, PT, PT, UP0, 0x80, 0x0 ;  /* 0x000000000000781c */ /* 0x001fda0003f0f008 */
[----:B------:R-:W-:Y:S05]  /*0ea0*/  @!P0 BRA `(.L_x_8) ;  /* 0xfffffffc00f08947 */ /* 0x000fea000383ffff */
[----:B------:R-:W-:Y:S01]  /*0eb0*/  ULDC.64 UR4, c[0x0][0x598] ;  /* 0x0001660000047ab9 */ /* 0x000fe20000000a00 */
[----:B------:R-:W-:Y:S01]  /*0ec0*/  ULDC.64 UR36, c[0x0][0x208] ;  /* 0x0000820000247ab9 */ /* 0x000fe20000000a00 */
[----:B------:R-:W-:-:S04]  /*0ed0*/  ISETP.NE.U32.AND P0, PT, RZ, UR4, PT ;  /* 0x00000004ff007c0c */ /* 0x000fc8000bf05070 */
[----:B------:R-:W-:-:S13]  /*0ee0*/  ISETP.NE.AND.EX P0, PT, RZ, UR5, PT, P0 ;  /* 0x00000005ff007c0c */ /* 0x000fda000bf05300 */
[----:B------:R-:W-:Y:S05]  /*0ef0*/  @!P0 BRA `(.L_x_11) ;  /* 0x00000000001c8947 */ /* 0x000fea0003800000 */
[----:B------:R-:W0:Y:S02]  /*0f00*/  LDC.64 R4, c[0x0][0x598] ;  /* 0x00016600ff047b82 */ /* 0x000e240000000a00 */
[----:B0-----:R-:W2:Y:S02]  /*0f10*/  LDG.E.64 R4, desc[UR36][R4.64] ;  /* 0x0000002404047981 */ /* 0x001ea4000c1e1b00 */
[----:B--2---:R-:W-:-:S04]  /*0f20*/  ISETP.NE.U32.AND P0, PT, R4, RZ, PT ;  /* 0x000000ff0400720c */ /* 0x004fc80003f05070 */
[----:B------:R-:W-:-:S13]  /*0f30*/  ISETP.NE.AND.EX P0, PT, R5, RZ, PT, P0 ;  /* 0x000000ff0500720c */ /* 0x000fda0003f05300 */
[----:B------:R-:W-:Y:S05]  /*0f40*/  @!P0 BRA `(.L_x_11) ;  /* 0x0000000000088947 */ /* 0x000fea0003800000 */
[----:B------:R0:W5:Y:S01]  /*0f50*/  LD.E R22, desc[UR36][R4.64] ;  /* 0x0000002404167980 */ /* 0x000162000c101900 */
[----:B------:R-:W-:Y:S05]  /*0f60*/  BRA `(.L_x_12) ;  /* 0x0000000000247947 */ /* 0x000fea0003800000 */
.L_x_11:
[----:B------:R-:W-:Y:S02]  /*0f70*/  ULDC.64 UR4, c[0x0][0x588] ;  /* 0x0001620000047ab9 */ /* 0x000fe40000000a00 */
[----:B------:R-:W-:-:S04]  /*0f80*/  ISETP.NE.U32.AND P0, PT, RZ, UR4, PT ;  /* 0x00000004ff007c0c */ /* 0x000fc8000bf05070 */
[----:B------:R-:W-:-:S13]  /*0f90*/  ISETP.NE.AND.EX P0, PT, RZ, UR5, PT, P0 ;  /* 0x00000005ff007c0c */ /* 0x000fda000bf05300 */
[----:B------:R-:W-:Y:S05]  /*0fa0*/  @!P0 BRA `(.L_x_13) ;  /* 0x00000000000c8947 */ /* 0x000fea0003800000 */
[----:B------:R-:W0:Y:S02]  /*0fb0*/  LDC.64 R4, c[0x0][0x588] ;  /* 0x00016200ff047b82 */ /* 0x000e240000000a00 */
[----:B0-----:R1:W5:Y:S01]  /*0fc0*/  LDG.E R22, desc[UR36][R4.64] ;  /* 0x0000002404167981 */ /* 0x001362000c1e1900 */
[----:B------:R-:W-:Y:S05]  /*0fd0*/  BRA `(.L_x_12) ;  /* 0x0000000000087947 */ /* 0x000fea0003800000 */
.L_x_13:
[----:B------:R-:W-:Y:S02]  /*0fe0*/  ULDC UR4, c[0x0][0x580] ;  /* 0x0001600000047ab9 */ /* 0x000fe40000000800 */
[----:B------:R-:W-:-:S07]  /*0ff0*/  IMAD.U32 R22, RZ, RZ, UR4 ;  /* 0x00000004ff167e24 */ /* 0x000fce000f8e00ff */
.L_x_12:
[----:B------:R-:W-:Y:S02]  /*1000*/  ULDC.64 UR4, c[0x0][0x5a0] ;  /* 0x0001680000047ab9 */ /* 0x000fe40000000a00 */
[----:B------:R-:W-:-:S04]  /*1010*/  ISETP.NE.U32.AND P0, PT, RZ, UR4, PT ;  /* 0x00000004ff007c0c */ /* 0x000fc8000bf05070 */
[----:B------:R-:W-:-:S13]  /*1020*/  ISETP.NE.AND.EX P0, PT, RZ, UR5, PT, P0 ;  /* 0x00000005ff007c0c */ /* 0x000fda000bf05300 */
[----:B------:R-:W-:Y:S05]  /*1030*/  @!P0 BRA `(.L_x_14) ;  /* 0x00000000001c8947 */ /* 0x000fea0003800000 */
[----:B01----:R-:W0:Y:S02]  /*1040*/  LDC.64 R4, c[0x0][0x5a0] ;  /* 0x00016800ff047b82 */ /* 0x003e240000000a00 */
[----:B0-----:R-:W2:Y:S02]  /*1050*/  LDG.E.64 R4, desc[UR36][R4.64] ;  /* 0x0000002404047981 */ /* 0x001ea4000c1e1b00 */
[----:B--2---:R-:W-:-:S04]  /*1060*/  ISETP.NE.U32.AND P0, PT, R4, RZ, PT ;  /* 0x000000ff0400720c */ /* 0x004fc80003f05070 */
[----:B------:R-:W-:-:S13]  /*1070*/  ISETP.NE.AND.EX P0, PT, R5, RZ, PT, P0 ;  /* 0x000000ff0500720c */ /* 0x000fda0003f05300 */
[----:B------:R-:W-:Y:S05]  /*1080*/  @!P0 BRA `(.L_x_14) ;  /* 0x0000000000088947 */ /* 0x000fea0003800000 */
[----:B------:R0:W5:Y:S01]  /*1090*/  LD.E R90, desc[UR36][R4.64] ;  /* 0x00000024045a7980 */ /* 0x000162000c101900 */
[----:B------:R-:W-:Y:S05]  /*10a0*/  BRA `(.L_x_15) ;  /* 0x0000000000247947 */ /* 0x000fea0003800000 */
.L_x_14:
[----:B------:R-:W-:Y:S02]  /*10b0*/  ULDC.64 UR4, c[0x0][0x590] ;  /* 0x0001640000047ab9 */ /* 0x000fe40000000a00 */
[----:B------:R-:W-:-:S04]  /*10c0*/  ISETP.NE.U32.AND P0, PT, RZ, UR4, PT ;  /* 0x00000004ff007c0c */ /* 0x000fc8000bf05070 */
[----:B------:R-:W-:-:S13]  /*10d0*/  ISETP.NE.AND.EX P0, PT, RZ, UR5, PT, P0 ;  /* 0x00000005ff007c0c */ /* 0x000fda000bf05300 */
[----:B------:R-:W-:Y:S05]  /*10e0*/  @!P0 BRA `(.L_x_16) ;  /* 0x00000000000c8947 */ /* 0x000fea0003800000 */
[----:B------:R-:W2:Y:S02]  /*10f0*/  LDC.64 R90, c[0x0][0x590] ;  /* 0x00016400ff5a7b82 */ /* 0x000ea40000000a00 */
[----:B--2---:R2:W5:Y:S01]  /*1100*/  LDG.E R90, desc[UR36][R90.64] ;  /* 0x000000245a5a7981 */ /* 0x004562000c1e1900 */
[----:B------:R-:W-:Y:S05]  /*1110*/  BRA `(.L_x_15) ;  /* 0x0000000000087947 */ /* 0x000fea0003800000 */
.L_x_16:
[----:B------:R-:W-:Y:S02]  /*1120*/  ULDC UR4, c[0x0][0x584] ;  /* 0x0001610000047ab9 */ /* 0x000fe40000000800 */
[----:B------:R-:W-:-:S07]  /*1130*/  IMAD.U32 R90, RZ, RZ, UR4 ;  /* 0x00000004ff5a7e24 */ /* 0x000fce000f8e00ff */
.L_x_15:
[----:B------:R-:W-:-:S13]  /*1140*/  LOP3.LUT P0, RZ, R3, 0xff, RZ, 0xc0, !PT ;  /* 0x000000ff03ff7812 */ /* 0x000fda000780c0ff */
[----:B------:R-:W-:Y:S05]  /*1150*/  @!P0 EXIT ;  /* 0x000000000000894d */ /* 0x000fea0003800000 */
[----:B------:R-:W3:Y:S01]  /*1160*/  LDC R95, c[0x0][0x658] ;  /* 0x00019600ff5f7b82 */ /* 0x000ee20000000800 */
[----:B------:R-:W-:Y:S01]  /*1170*/  LOP3.LUT R6, R6, 0x1, RZ, 0xc0, !PT ;  /* 0x0000000106067812 */ /* 0x000fe200078ec0ff */
[----:B------:R-:W-:Y:S01]  /*1180*/  ULDC.64 UR6, c[0x0][0x288] ;  /* 0x0000a20000067ab9 */ /* 0x000fe20000000a00 */
[----:B------:R-:W-:Y:S01]  /*1190*/  SHF.R.U32.HI R3, RZ, 0x2, R97 ;  /* 0x00000002ff037819 */ /* 0x000fe20000011661 */
[----:B------:R-:W-:Y:S01]  /*11a0*/  UIADD3 UR4, UR7, 0x3f, URZ ;  /* 0x0000003f07047890 */ /* 0x000fe2000fffe03f */
[----:B------:R-:W-:Y:S01]  /*11b0*/  SHF.R.U32.HI R0, RZ, 0x1, R0 ;  /* 0x00000001ff007819 */ /* 0x000fe20000011600 */
[----:B------:R-:W-:Y:S01]  /*11c0*/  IMAD.SHL.U32 R88, R6, 0x40, RZ ;  /* 0x0000004006587824 */ /* 0x000fe200078e00ff */
[----:B------:R-:W-:Y:S01]  /*11d0*/  LOP3.LUT R3, R3, 0x7, RZ, 0xc0, !PT ;  /* 0x0000000703037812 */ /* 0x000fe200078ec0ff */
[----:B01----:R-:W0:Y:S01]  /*11e0*/  LDC.64 R4, c[0x0][0x5c8] ;  /* 0x00017200ff047b82 */ /* 0x003e220000000a00 */
[----:B------:R-:W-:Y:S01]  /*11f0*/  USHF.R.S32.HI UR5, URZ, 0x1f, UR4 ;  /* 0x0000001f3f057899 */ /* 0x000fe20008011404 */
[----:B------:R-:W-:Y:S01]  /*1200*/  LOP3.LUT R0, R0, 0x30, RZ, 0xc0, !PT ;  /* 0x0000003000007812 */ /* 0x000fe200078ec0ff */
[----:B------:R-:W-:Y:S01]  /*1210*/  IMAD.MOV.U32 R8, RZ, RZ, 0x1 ;  /* 0x00000001ff087424 */ /* 0x000fe200078e00ff */
[--C-:B------:R-:W-:Y:S01]  /*1220*/  LOP3.LUT R88, R88, 0x40, R3.reuse, 0xe2, !PT ;  /* 0x0000004058587812 */ /* 0x100fe200078ee203 */
[----:B------:R-:W-:Y:S01]  /*1230*/  ULEA.HI UR5, UR5, UR4, URZ, 0x6 ;  /* 0x0000000405057291 */ /* 0x000fe2000f8f303f */
[-C--:B------:R-:W-:Y:S01]  /*1240*/  IADD3 R3, RZ, -R0.reuse, -R3 ;  /* 0x80000000ff037210 */ /* 0x080fe20007ffe803 */
[----:B------:R-:W-:Y:S01]  /*1250*/  IMAD.U32 R7, RZ, RZ, UR6 ;  /* 0x00000006ff077e24 */ /* 0x000fe2000f8e00ff */
[----:B------:R-:W1:Y:S01]  /*1260*/  LDC R99, c[0x0][0x600] ;  /* 0x00018000ff637b82 */ /* 0x000e620000000800 */
[----:B------:R-:W-:Y:S01]  /*1270*/  LOP3.LUT R88, R88, R0, RZ, 0xfc, !PT ;  /* 0x0000000058587212 */ /* 0x000fe200078efcff */
[----:B------:R-:W-:Y:S01]  /*1280*/  IMAD.MOV.U32 R0, RZ, RZ, -0x1 ;  /* 0xffffffffff007424 */ /* 0x000fe200078e00ff */
[----:B------:R-:W-:Y:S01]  /*1290*/  USHF.R.S32.HI UR43, URZ, 0x6, UR5 ;  /* 0x000000063f2b7899 */ /* 0x000fe20008011405 */
[C---:B------:R-:W-:Y:S01]  /*12a0*/  LOP3.LUT R96, R97.reuse, 0x3, RZ, 0xc0, !PT ;  /* 0x0000000361607812 */ /* 0x040fe200078ec0ff */
[----:B------:R-:W-:Y:S01]  /*12b0*/  IMAD R3, R6, -0x40, R3 ;  /* 0xffffffc006037824 */ /* 0x000fe200078e0203 */
[C---:B------:R-:W-:Y:S01]  /*12c0*/  LOP3.LUT R98, R97.reuse, 0x80, RZ, 0xc0, !PT ;  /* 0x0000008061627812 */ /* 0x040fe200078ec0ff */
[----:B------:R-:W-:Y:S01]  /*12d0*/  UISETP.LT.AND UP0, UPT, UR43, 0x1, UPT ;  /* 0x000000012b00788c */ /* 0x000fe2000bf01270 */
[-C--:B---3--:R-:W-:Y:S01]  /*12e0*/  SHF.L.U32 R0, R0, R95.reuse, RZ ;  /* 0x0000005f00007219 */ /* 0x088fe200000006ff */
[----:B------:R-:W-:Y:S01]  /*12f0*/  ULDC UR4, c[0x0][0x284] ;  /* 0x0000a10000047ab9 */ /* 0x000fe20000000800 */
[----:B------:R-:W-:Y:S01]  /*1300*/  IMAD R96, R96, -0x2, R7 ;  /* 0xfffffffe60607824 */ /* 0x000fe200078e0207 */
[----:B------:R-:W-:Y:S01]  /*1310*/  USEL UR44, UR43, 0x1, UP0 ;  /* 0x000000012b2c7887 */ /* 0x000fe20008000000 */
[----:B------:R-:W-:Y:S01]  /*1320*/  SHF.L.U32 R95, R8, R95, RZ ;  /* 0x0000005f085f7219 */ /* 0x000fe200000006ff */
[----:B------:R-:W-:Y:S01]  /*1330*/  IMAD.SHL.U32 R97, R97, 0x2, RZ ;  /* 0x0000000261617824 */ /* 0x000fe200078e00ff */
[----:B------:R-:W-:Y:S01]  /*1340*/  LOP3.LUT R117, R18, 0x1, RZ, 0xfc, !PT ;  /* 0x0000000112757812 */ /* 0x000fe200078efcff */
[----:B------:R-:W-:Y:S01]  /*1350*/  VIADD R101, R3, UR4 ;  /* 0x0000000403657c36 */ /* 0x000fe20008000000 */
[C-C-:B0-----:R-:W-:Y:S01]  /*1360*/  SHF.L.U64.HI R93, R4.reuse, 0x7, R5.reuse ;  /* 0x00000007045d7819 */ /* 0x141fe20000010205 */
[C---:B------:R-:W-:Y:S01]  /*1370*/  IMAD.SHL.U32 R92, R4.reuse, 0x80, RZ ;  /* 0x00000080045c7824 */ /* 0x040fe200078e00ff */
[C---:B------:R-:W-:Y:S01]  /*1380*/  SHF.L.U64.HI R94, R4.reuse, 0x3, R5 ;  /* 0x00000003045e7819 */ /* 0x040fe20000010205 */
[----:B--2---:R-:W-:Y:S01]  /*1390*/  IMAD.SHL.U32 R91, R4, 0x8, RZ ;  /* 0x00000008045b7824 */ /* 0x004fe200078e00ff */
[----:B------:R-:W-:Y:S01]  /*13a0*/  SHF.R.U32.HI R98, RZ, 0x7, R98 ;  /* 0x00000007ff627819 */ /* 0x000fe20000011662 */
[----:B------:R-:W-:Y:S01]  /*13b0*/  IMAD.MOV.U32 R89, RZ, RZ, RZ ;  /* 0x000000ffff597224 */ /* 0x000fe200078e00ff */
[----:B------:R-:W-:Y:S01]  /*13c0*/  LOP3.LUT R100, RZ, R0, RZ, 0x33, !PT ;  /* 0x00000000ff647212 */ /* 0x000fe200078e33ff */
[----:B------:R-:W-:Y:S01]  /*13d0*/  UIADD3 UR44, UR43, -UR44, URZ ;  /* 0x8000002c2b2c7290 */ /* 0x000fe2000fffe03f */
[----:B-1----:R-:W-:Y:S01]  /*13e0*/  VIADD R99, R99, 0xffffffff ;  /* 0xffffffff63637836 */ /* 0x002fe20000000000 */
[----:B------:R-:W-:Y:S01]  /*13f0*/  UMOV UR40, URZ ;  /* 0x0000003f00287c82 */ /* 0x000fe20008000000 */
[----:B------:R-:W-:-:S09]  /*1400*/  UMOV UR42, URZ ;  /* 0x0000003f002a7c82 */ /* 0x000fd20008000000 */
.L_x_160:
[----:B0-----:R-:W0:Y:S01]  /*1410*/  SHFL.IDX PT, R0, R98, RZ, 0x1f ;  /* 0x00001fff62007589 */ /* 0x001e2200000e0000 */
[----:B-1----:R-:W1:Y:S01]  /*1420*/  S2UR UR7, SR_CgaCtaId ;  /* 0x00000000000779c3 */ /* 0x002e620000008800 */
[----:B------:R-:W-:Y:S01]  /*1430*/  UMOV UR6, 0x400 ;  /* 0x0000040000067882 */ /* 0x000fe20000000000 */
[----:B0-----:R-:W-:Y:S01]  /*1440*/  R2UR UR4, R0 ;  /* 0x00000000000472ca */ /* 0x001fe200000e0000 */
[----:B-1----:R-:W-:-:S12]  /*1450*/  ULEA UR6, UR7, UR6, 0x18 ;  /* 0x0000000607067291 */ /* 0x002fd8000f8ec03f */
[----:B------:R-:W-:-:S04]  /*1460*/  ULEA.HI UR5, UR4, UR4, URZ, 0x1 ;  /* 0x0000000404057291 */ /* 0x000fc8000f8f083f */
[----:B------:R-:W-:-:S04]  /*1470*/  ULOP3.LUT UR5, UR5, 0x7fffe, URZ, 0xc0, !UPT ;  /* 0x0007fffe05057892 */ /* 0x000fc8000f8ec03f */
[----:B------:R-:W-:-:S03]  /*1480*/  UIADD3 UR5, UR4, -UR5, URZ ;  /* 0x8000000504057290 */ /* 0x000fc6000fffe03f */
[----:B------:R-:W-:Y:S01]  /*1490*/  ULDC UR4, c[0x0][0x28c] ;  /* 0x0000a30000047ab9 */ /* 0x000fe20000000800 */
[----:B------:R-:W-:Y:S01]  /*14a0*/  ULEA UR5, UR5, UR6, 0xd ;  /* 0x0000000605057291 */ /* 0x000fe2000f8e683f */
[----:B------:R-:W-:-:S03]  /*14b0*/  ISETP.LT.AND P0, PT, RZ, UR4, PT ;  /* 0x00000004ff007c0c */ /* 0x000fc6000bf01270 */
[----:B------:R-:W-:-:S04]  /*14c0*/  UIADD3 UR5, UR5, 0x100, URZ ;  /* 0x0000010005057890 */ /* 0x000fc8000fffe03f */
[----:B------:R-:W-:-:S04]  /*14d0*/  USHF.R.U32.HI UR5, URZ, 0x4, UR5 ;  /* 0x000000043f057899 */ /* 0x000fc80008011605 */
[----:B------:R-:W-:-:S04]  /*14e0*/  ULOP3.LUT UR5, UR5, 0x3fff, URZ, 0xc0, !UPT ;  /* 0x00003fff05057892 */ /* 0x000fc8000f8ec03f */
[----:B------:R-:W-:Y:S01]  /*14f0*/  ULOP3.LUT UR45, UR5, 0x10000, URZ, 0xfc, !UPT ;  /* 0x00010000052d7892 */ /* 0x000fe2000f8efc3f */
[----:B--23-5:R-:W-:Y:S11]  /*1500*/  @P0 BRA `(.L_x_17) ;  /* 0x0000000000400947 */ /* 0x02cff60003800000 */
[----:B------:R-:W-:Y:S01]  /*1510*/  MOV R0, 0x0 ;  /* 0x0000000000007802 */ /* 0x000fe20000000f00 */
[----:B------:R-:W-:Y:S01]  /*1520*/  ULDC.64 UR4, c[0x4][0x68] ;  /* 0x01001a0000047ab9 */ /* 0x000fe20000000a00 */
[----:B------:R-:W-:Y:S01]  /*1530*/  ULDC.64 UR6, c[0x4][0x8] ;  /* 0x0100020000067ab9 */ /* 0x000fe20000000a00 */
[----:B------:R-:W-:Y:S01]  /*1540*/  IMAD.U32 R4, RZ, RZ, UR4 ;  /* 0x00000004ff047e24 */ /* 0x000fe2000f8e00ff */
[----:B------:R0:W1:Y:S01]  /*1550*/  LDC.64 R14, c[0x4][R0] ;  /* 0x01000000000e7b82 */ /* 0x0000620000000a00 */
[----:B------:R-:W-:Y:S01]  /*1560*/  IMAD.U32 R5, RZ, RZ, UR5 ;  /* 0x00000005ff057e24 */ /* 0x000fe2000f8e00ff */
[----:B------:R-:W-:Y:S01]  /*1570*/  ULDC.64 UR4, c[0x4][0x70] ;  /* 0x01001c0000047ab9 */ /* 0x000fe20000000a00 */
[----:B------:R-:W-:Y:S02]  /*1580*/  IMAD.U32 R10, RZ, RZ, UR6 ;  /* 0x00000006ff0a7e24 */ /* 0x000fe4000f8e00ff */
[----:B------:R-:W-:Y:S02]  /*1590*/  IMAD.U32 R6, RZ, RZ, UR4 ;  /* 0x00000004ff067e24 */ /* 0x000fe4000f8e00ff */
[----:B------:R-:W-:-:S02]  /*15a0*/  IMAD.U32 R7, RZ, RZ, UR5 ;  /* 0x00000005ff077e24 */ /* 0x000fc4000f8e00ff */
[----:B------:R-:W-:Y:S02]  /*15b0*/  IMAD.U32 R11, RZ, RZ, UR7 ;  /* 0x00000007ff0b7e24 */ /* 0x000fe4000f8e00ff */
[----:B------:R-:W-:Y:S02]  /*15c0*/  IMAD.MOV.U32 R8, RZ, RZ, 0x1e1 ;  /* 0x000001e1ff087424 */ /* 0x000fe400078e00ff */
[----:B------:R-:W-:Y:S02]  /*15d0*/  IMAD.MOV.U32 R12, RZ, RZ, 0x1 ;  /* 0x00000001ff0c7424 */ /* 0x000fe400078e00ff */
[----:B0-----:R-:W-:-:S07]  /*15e0*/  IMAD.MOV.U32 R13, RZ, RZ, RZ ;  /* 0x000000ffff0d7224 */ /* 0x001fce00078e00ff */
[----:B------:R-:W-:-:S07]  /*15f0*/  LEPC R20, `(.L_x_17) ;  /* 0x000000001014794e */ /* 0x000fce0000000000 */
[----:B-1---5:R-:W-:Y:S05]  /*1600*/  CALL.ABS.NOINC R14 ;  /* 0x000000000e007343 */ /* 0x022fea0003c00000 */
.L_x_17:
[----:B------:R-:W-:-:S13]  /*1610*/  ISETP.NE.AND P0, PT, R117, 0x3, PT ;  /* 0x000000037500780c */ /* 0x000fda0003f05270 */
[----:B------:R-:W-:Y:S05]  /*1620*/  @!P0 BRA `(.L_x_18) ;  /* 0x0000000000048947 */ /* 0x000fea0003800000 */
[----:B------:R-:W-:Y:S01]  /*1630*/  BPT.TRAP 0x1 ;  /* 0x000000040000795c */ /* 0x000fe20000300000 */
.L_x_18:
[----:B------:R-:W0:Y:S01]  /*1640*/  S2UR UR5, SR_CgaCtaId ;  /* 0x00000000000579c3 */ /* 0x000e220000008800 */
[----:B------:R-:W-:Y:S01]  /*1650*/  UMOV UR4, 0x400 ;  /* 0x0000040000047882 */ /* 0x000fe20000000000 */
[----:B------:R-:W-:Y:S02]  /*1660*/  IMAD.U32 R0, RZ, RZ, UR40 ;  /* 0x00000028ff007e24 */ /* 0x000fe4000f8e00ff */
[----:B------:R-:W-:-:S03]  /*1670*/  IMAD.U32 R3, RZ, RZ, UR42 ;  /* 0x0000002aff037e24 */ /* 0x000fc6000f8e00ff */
[----:B------:R-:W-:Y:S01]  /*1680*/  SHF.L.U32 R0, R0, 0x1f, RZ ;  /* 0x0000001f00007819 */ /* 0x000fe200000006ff */
[----:B0-----:R-:W-:-:S06]  /*1690*/  ULEA UR4, UR5, UR4, 0x18 ;  /* 0x0000000405047291 */ /* 0x001fcc000f8ec03f */
[----:B------:R-:W-:-:S04]  /*16a0*/  IMAD.U32 R6, RZ, RZ, UR4 ;  /* 0x00000004ff067e24 */ /* 0x000fc8000f8e00ff */
[----:B------:R-:W-:-:S04]  /*16b0*/  IMAD R3, R3, 0x8, R6 ;  /* 0x0000000803037824 */ /* 0x000fc800078e0206 */
[----:B------:R0:W1:Y:S01]  /*16c0*/  SYNCS.PHASECHK.TRANS64.TRYWAIT P1, [R3+URZ], R0 ;  /* 0x00000000030075a7 */ /* 0x000062000802017f */
[----:B------:R-:W-:Y:S05]  /*16d0*/  @!P0 BRA `(.L_x_19) ;  /* 0x0000000000048947 */ /* 0x000fea0003800000 */
[----:B------:R-:W-:Y:S01]  /*16e0*/  BPT.TRAP 0x1 ;  /* 0x000000040000795c */ /* 0x000fe20000300000 */
.L_x_19:
[----:B------:R-:W-:-:S05]  /*16f0*/  IMAD.U32 R4, RZ, RZ, UR44 ;  /* 0x0000002cff047e24 */ /* 0x000fca000f8e00ff */
[----:B------:R-:W-:Y:S01]  /*1700*/  ISETP.GE.AND P2, PT, R4, 0x1, PT ;  /* 0x000000010400780c */ /* 0x000fe20003f46270 */
[----:B-1----:R-:W-:-:S12]  /*1710*/  @P1 BRA `(.L_x_20) ;  /* 0x0000000000081947 */ /* 0x002fd80003800000 */
[----:B------:R-:W1:Y:S02]  /*1720*/  SYNCS.PHASECHK.TRANS64.TRYWAIT P1, [R3+URZ], R0 ;  /* 0x00000000030075a7 */ /* 0x000e64000802017f */
[----:B-1----:R-:W-:Y:S05]  /*1730*/  @!P1 BRA `(.L_x_21) ;  /* 0x0000007400a49947 */ /* 0x002fea0003800000 */
.L_x_20:
[----:B------:R-:W-:Y:S05]  /*1740*/  WARPSYNC.ALL ;  /* 0x0000000000007948 */ /* 0x000fea0003800000 */
[----:B------:R-:W-:Y:S01]  /*1750*/  R2UR UR4, R6 ;  /* 0x00000000060472ca */ /* 0x000fe200000e0000 */
[----:B------:R-:W-:Y:S01]  /*1760*/  ULEA UR8, UR42, UR45, 0xc ;  /* 0x0000002d2a087291 */ /* 0x000fe2000f8e603f */
[----:B------:R-:W-:Y:S01]  /*1770*/  WARPGROUP.ARRIVE ;  /* 0x00000000000079c5 */ /* 0x000fe20000000000 */
[----:B------:R-:W-:Y:S01]  /*1780*/  UMOV UR9, 0x40000040 ;  /* 0x4000004000097882 */ /* 0x000fe20000000000 */
[----:B------:R-:W-:Y:S01]  /*1790*/  UMOV UR11, 0x40000040 ;  /* 0x40000040000b7882 */ /* 0x000fe20000000000 */
[----:B------:R-:W-:Y:S01]  /*17a0*/  UIADD3 UR12, UR8, 0x400, URZ ;  /* 0x00000400080c7890 */ /* 0x000fe2000fffe03f */
[----:B------:R-:W-:Y:S01]  /*17b0*/  UMOV UR15, UR11 ;  /* 0x0000000b000f7c82 */ /* 0x000fe20008000000 */
[----:B------:R-:W-:Y:S01]  /*17c0*/  UMOV UR13, 0x40000040 ;  /* 0x40000040000d7882 */ /* 0x000fe20000000000 */
[----:B------:R-:W-:-:S05]  /*17d0*/  UIADD3 UR5, UR8, 0x402, URZ ;  /* 0x0000040208057890 */ /* 0x000fca000fffe03f */
[----:B------:R-:W-:-:S04]  /*17e0*/  UIADD3 UR4, UR4, 0x20100, URZ ;  /* 0x0002010004047890 */ /* 0x000fc8000fffe03f */
[----:B------:R-:W-:-:S04]  /*17f0*/  USHF.R.U32.HI UR4, URZ, 0x4, UR4 ;  /* 0x000000043f047899 */ /* 0x000fc80008011604 */
[----:B------:R-:W-:-:S04]  /*1800*/  ULOP3.LUT UR4, UR4, 0x3fff, URZ, 0xc0, !UPT ;  /* 0x00003fff04047892 */ /* 0x000fc8000f8ec03f */
[----:B------:R-:W-:-:S04]  /*1810*/  ULOP3.LUT UR4, UR4, 0x10000, URZ, 0xfc, !UPT ;  /* 0x0001000004047892 */ /* 0x000fc8000f8efc3f */
[----:B------:R-:W-:-:S07]  /*1820*/  ULEA UR6, UR42, UR4, 0xa ;  /* 0x000000042a067291 */ /* 0x000fce000f8e503f */
[----:B------:R-:W-:Y:S02]  /*1830*/  UMOV UR10, UR6 ;  /* 0x00000006000a7c82 */ /* 0x000fe40008000000 */
[----:B------:R-:W-:Y:S01]  /*1840*/  HGMMA.64x64x8.F32.TF32 R56, gdesc[UR8], RZ, !UPT, gsb0 ;  /* 0x04e00000083879f0 */ /* 0x000fe2000c0028ff */
[----:B------:R-:W-:Y:S01]  /*1850*/  UMOV UR14, UR10 ;  /* 0x0000000a000e7c82 */ /* 0x000fe20008000000 */
[----:B------:R-:W-:Y:S01]  /*1860*/  UIADD3 UR10, UR6, 0x206, URZ ;  /* 0x00000206060a7890 */ /* 0x000fe2000fffe03f */
[----:B------:R-:W-:Y:S01]  /*1870*/  UMOV UR9, 0x40000040 ;  /* 0x4000004000097882 */ /* 0x000fe20000000000 */
[----:B------:R-:W-:Y:S01]  /*1880*/  UMOV UR11, 0x40000040 ;  /* 0x40000040000b7882 */ /* 0x000fe20000000000 */
[----:B------:R-:W-:Y:S02]  /*1890*/  WARPGROUP.DEPBAR.LE gsb0, 0x0 ;  /* 0x00008000000079c5 */ /* 0x000fe40000010000 */
[----:B------:R-:W-:-:S06]  /*18a0*/  WARPGROUP.ARRIVE ;  /* 0x00000000000079c5 */ /* 0x000fcc0000000000 */
[----:B------:R-:W-:Y:S01]  /*18b0*/  HGMMA.64x64x8.F32.TF32 R24, gdesc[UR12], RZ, !UPT, gsb0 ;  /* 0x04e000000c1879f0 */ /* 0x000fe2000c0028ff */
[----:B------:R-:W-:Y:S02]  /*18c0*/  UIADD3 UR12, UR8, 0x2, URZ ;  /* 0x00000002080c7890 */ /* 0x000fe4000fffe03f */
[----:B------:R-:W-:Y:S01]  /*18d0*/  UIADD3 UR14, UR6, 0x2, URZ ;  /* 0x00000002060e7890 */ /* 0x000fe2000fffe03f */
[----:B------:R-:W-:Y:S01]  /*18e0*/  UMOV UR13, 0x40000040 ;  /* 0x40000040000d7882 */ /* 0x000fe20000000000 */
[----:B------:R-:W-:Y:S01]  /*18f0*/  UMOV UR15, 0x40000040 ;  /* 0x40000040000f7882 */ /* 0x000fe20000000000 */
[----:B------:R-:W-:Y:S02]  /*1900*/  WARPGROUP.DEPBAR.LE gsb0, 0x0 ;  /* 0x00008000000079c5 */ /* 0x000fe40000010000 */
[----:B------:R-:W-:-:S06]  /*1910*/  WARPGROUP.ARRIVE ;  /* 0x00000000000079c5 */ /* 0x000fcc0000000000 */
[----:B------:R-:W-:Y:S01]  /*1920*/  HGMMA.64x64x8.F32.TF32 R56, gdesc[UR12], R56, gsb0 ;  /* 0x04e000000c3879f0 */ /* 0x000fe20008002838 */
[----:B------:R-:W-:Y:S01]  /*1930*/  UMOV UR12, UR5 ;  /* 0x00000005000c7c82 */ /* 0x000fe20008000000 */
[----:B------:R-:W-:Y:S01]  /*1940*/  UMOV UR13, 0x40000040 ;  /* 0x40000040000d7882 */ /* 0x000fe20000000000 */
[----:B------:R-:W-:Y:S01]  /*1950*/  UIADD3 UR5, UR8, 0x404, URZ ;  /* 0x0000040408057890 */ /* 0x000fe2000fffe03f */
[----:B------:R-:W-:Y:S02]  /*1960*/  WARPGROUP.DEPBAR.LE gsb0, 0x0 ;  /* 0x00008000000079c5 */ /* 0x000fe40000010000 */
[----:B------:R-:W-:-:S06]  /*1970*/  WARPGROUP.ARRIVE ;  /* 0x00000000000079c5 */ /* 0x000fcc0000000000 */
[----:B------:R-:W-:Y:S01]  /*1980*/  HGMMA.64x64x8.F32.TF32 R24, gdesc[UR12], R24, gsb0 ;  /* 0x04e000000c1879f0 */ /* 0x000fe20008002818 */
        /* <DEDUP_REMOVED lines=56> */
[----:B------:R-:W-:Y:S01]  /*1d10*/  UIADD3 UR6, UR8, 0xc06, URZ ;  /* 0x00000c0608067890 */ /* 0x000fe2000fffe03f */
[----:B------:R-:W-:Y:S02]  /*1d20*/  WARPGROUP.DEPBAR.LE gsb0, 0x0 ;  /* 0x00008000000079c5 */ /* 0x000fe40000010000 */
[----:B------:R-:W-:-:S06]  /*1d30*/  WARPGROUP.ARRIVE ;  /* 0x00000000000079c5 */ /* 0x000fcc0000000000 */
[----:B------:R-:W-:Y:S01]  /*1d40*/  HGMMA.64x64x8.F32.TF32 R56, gdesc[UR12], R56, gsb0 ;  /* 0x04e000000c3879f0 */ /* 0x000fe20008002838 */
[----:B------:R-:W-:Y:S01]  /*1d50*/  UMOV UR12, UR5 ;  /* 0x00000005000c7c82 */ /* 0x000fe20008000000 */
[----:B------:R-:W-:Y:S01]  /*1d60*/  UMOV UR13, 0x40000040 ;  /* 0x40000040000d7882 */ /* 0x000fe20000000000 */
[----:B------:R-:W-:-:S07]  /*1d70*/  UIADD3 UR5, UR8, 0x806, URZ ;  /* 0x0000080608057890 */ /* 0x000fce000fffe03f */
[----:B------:R-:W-:Y:S01]  /*1d80*/  UMOV UR8, UR5 ;  /* 0x0000000500087c82 */ /* 0x000fe20008000000 */
[----:B------:R-:W-:Y:S02]  /*1d90*/  WARPGROUP.DEPBAR.LE gsb0, 0x0 ;  /* 0x00008000000079c5 */ /* 0x000fe40000010000 */
[----:B------:R-:W-:-:S06]  /*1da0*/  WARPGROUP.ARRIVE ;  /* 0x00000000000079c5 */ /* 0x000fcc0000000000 */
[----:B------:R-:W-:Y:S03]  /*1db0*/  HGMMA.64x64x8.F32.TF32 R24, gdesc[UR12], R24, gsb0 ;  /* 0x04e000000c1879f0 */ /* 0x000fe60008002818 */
[----:B------:R-:W-:Y:S02]  /*1dc0*/  WARPGROUP.DEPBAR.LE gsb0, 0x0 ;  /* 0x00008000000079c5 */ /* 0x000fe40000010000 */
[----:B------:R-:W-:-:S06]  /*1dd0*/  WARPGROUP.ARRIVE ;  /* 0x00000000000079c5 */ /* 0x000fcc0000000000 */
[----:B------:R-:W-:Y:S01]  /*1de0*/  HGMMA.64x64x8.F32.TF32 R56, gdesc[UR8], R56, gsb0 ;  /* 0x04e00000083879f0 */ /* 0x000fe20008002838 */
[----:B------:R-:W-:Y:S01]  /*1df0*/  UMOV UR8, UR6 ;  /* 0x0000000600087c82 */ /* 0x000fe20008000000 */
[----:B------:R-:W-:Y:S01]  /*1e00*/  UMOV UR9, 0x40000040 ;  /* 0x4000004000097882 */ /* 0x000fe20000000000 */
[----:B------:R-:W-:Y:S02]  /*1e10*/  WARPGROUP.DEPBAR.LE gsb0, 0x0 ;  /* 0x00008000000079c5 */ /* 0x000fe40000010000 */
[----:B------:R-:W-:-:S06]  /*1e20*/  WARPGROUP.ARRIVE ;  /* 0x00000000000079c5 */ /* 0x000fcc0000000000 */
[----:B------:R-:W-:Y:S03]  /*1e30*/  HGMMA.64x64x8.F32.TF32 R24, gdesc[UR8], R24, gsb0 ;  /* 0x04e00000081879f0 */ /* 0x000fe60008002818 */
[----:B------:R-:W-:Y:S02]  /*1e40*/  WARPGROUP.DEPBAR.LE gsb0, 0x0 ;  /* 0x00008000000079c5 */ /* 0x000fe40000010000 */
[----:B------:R-:W-:Y:S05]  /*1e50*/  @!P2 BRA `(.L_x_22) ;  /* 0x000000080058a947 */ /* 0x000fea0003800000 */
[----:B------:R-:W-:Y:S01]  /*1e60*/  UIADD3 UR5, UR42, 0x1, URZ ;  /* 0x000000012a057890 */ /* 0x000fe2000fffe03f */
[----:B01----:R-:W-:Y:S02]  /*1e70*/  IMAD.U32 R0, RZ, RZ, UR44 ;  /* 0x0000002cff007e24 */ /* 0x003fe4000f8e00ff */
[----:B------:R-:W-:Y:S01]  /*1e80*/  IMAD.U32 R3, RZ, RZ, UR42 ;  /* 0x0000002aff037e24 */ /* 0x000fe2000f8e00ff */
[----:B------:R-:W-:-:S04]  /*1e90*/  UISETP.NE.AND UP0, UPT, UR5, 0x2, UPT ;  /* 0x000000020500788c */ /* 0x000fc8000bf05270 */
[----:B------:R-:W-:Y:S02]  /*1ea0*/  USEL UR6, URZ, 0x1, UP0 ;  /* 0x000000013f067887 */ /* 0x000fe40008000000 */
[----:B------:R-:W-:Y:S02]  /*1eb0*/  USEL UR5, UR5, URZ, UP0 ;  /* 0x0000003f05057287 */ /* 0x000fe40008000000 */
[----:B------:R-:W-:-:S06]  /*1ec0*/  ULOP3.LUT UR6, UR40, UR6, URZ, 0x3c, !UPT ;  /* 0x0000000628067292 */ /* 0x000fcc000f8e3c3f */
[----:B------:R-:W-:-:S07]  /*1ed0*/  IMAD.U32 R7, RZ, RZ, UR6 ;  /* 0x00000006ff077e24 */ /* 0x000fce000f8e00ff */
.L_x_29:
[----:B------:R-:W-:Y:S05]  /*1ee0*/  @!P0 BRA `(.L_x_23) ;  /* 0x0000000000048947 */ /* 0x000fea0003800000 */
[----:B------:R-:W-:Y:S01]  /*1ef0*/  BPT.TRAP 0x1 ;  /* 0x000000040000795c */ /* 0x000fe20000300000 */
.L_x_23:
[----:B------:R-:W0:Y:S01]  /*1f00*/  S2UR UR7, SR_CgaCtaId ;  /* 0x00000000000779c3 */ /* 0x000e220000008800 */
[----:B------:R-:W-:Y:S01]  /*1f10*/  UMOV UR6, 0x400 ;  /* 0x0000040000067882 */ /* 0x000fe20000000000 */
[----:B------:R-:W-:Y:S01]  /*1f20*/  IMAD.U32 R5, RZ, RZ, UR5 ;  /* 0x00000005ff057e24 */ /* 0x000fe2000f8e00ff */
[----:B------:R-:W-:Y:S01]  /*1f30*/  SHF.L.U32 R4, R7, 0x1f, RZ ;  /* 0x0000001f07047819 */ /* 0x000fe200000006ff */
[----:B0-----:R-:W-:-:S06]  /*1f40*/  ULEA UR6, UR7, UR6, 0x18 ;  /* 0x0000000607067291 */ /* 0x001fcc000f8ec03f */
[----:B------:R-:W-:-:S04]  /*1f50*/  IMAD.U32 R6, RZ, RZ, UR6 ;  /* 0x00000006ff067e24 */ /* 0x000fc8000f8e00ff */
[----:B------:R-:W-:-:S04]  /*1f60*/  IMAD R5, R5, 0x8, R6 ;  /* 0x0000000805057824 */ /* 0x000fc800078e0206 */
[----:B------:R0:W1:Y:S01]  /*1f70*/  SYNCS.PHASECHK.TRANS64.TRYWAIT P1, [R5+URZ], R4 ;  /* 0x00000004050075a7 */ /* 0x000062000802017f */
[----:B------:R-:W-:Y:S05]  /*1f80*/  @!P0 BRA `(.L_x_24) ;  /* 0x0000000000048947 */ /* 0x000fea0003800000 */
[----:B------:R-:W-:Y:S01]  /*1f90*/  BPT.TRAP 0x1 ;  /* 0x000000040000795c */ /* 0x000fe20000300000 */
.L_x_24:
[----:B-1----:R-:W-:Y:S05]  /*1fa0*/  @P1 BRA `(.L_x_25) ;  /* 0x0000000000081947 */ /* 0x002fea0003800000 */
[----:B------:R-:W1:Y:S02]  /*1fb0*/  SYNCS.PHASECHK.TRANS64.TRYWAIT P1, [R5+URZ], R4 ;  /* 0x00000004050075a7 */ /* 0x000e64000802017f */
[----:B-1----:R-:W-:Y:S05]  /*1fc0*/  @!P1 BRA `(.L_x_26) ;  /* 0x0000006c00949947 */ /* 0x002fea0003800000 */
.L_x_25:
[----:B------:R-:W-:Y:S01]  /*1fd0*/  ULEA UR8, UR5, UR4, 0xa ;  /* 0x0000000405087291 */ /* 0x000fe2000f8e503f */
[----:B------:R-:W-:Y:S01]  /*1fe0*/  WARPGROUP.ARRIVE ;  /* 0x00000000000079c5 */ /* 0x000fe20000000000 */
[----:B------:R-:W-:Y:S01]  /*1ff0*/  ULEA UR6, UR5, UR45, 0xc ;  /* 0x0000002d05067291 */ /* 0x000fe2000f8e603f */
[----:B------:R-:W-:Y:S01]  /*2000*/  UMOV UR15, 0x40000040 ;  /* 0x40000040000f7882 */ /* 0x000fe20000000000 */
[----:B------:R-:W-:Y:S02]  /*2010*/  UMOV UR13, 0x40000040 ;  /* 0x40000040000d7882 */ /* 0x000fe40000000000 */
[----:B------:R-:W-:Y:S01]  /*2020*/  UIADD3 UR7, UR6, 0x400, URZ ;  /* 0x0000040006077890 */ /* 0x000fe2000fffe03f */
[----:B------:R-:W-:Y:S02]  /*2030*/  UMOV UR14, UR8 ;  /* 0x00000008000e7c82 */ /* 0x000fe40008000000 */
[----:B------:R-:W-:Y:S01]  /*2040*/  UMOV UR12, UR6 ;  /* 0x00000006000c7c82 */ /* 0x000fe20008000000 */
[----:B------:R-:W-:Y:S01]  /*2050*/  UIADD3 UR10, UR8, 0x206, URZ ;  /* 0x00000206080a7890 */ /* 0x000fe2000fffe03f */
[----:B------:R-:W-:Y:S01]  /*2060*/  HGMMA.64x64x8.F32.TF32 R56, gdesc[UR12], R56, gsb0 ;  /* 0x04e000000c3879f0 */ /* 0x000fe20008002838 */
[----:B------:R-:W-:Y:S01]  /*2070*/  UMOV UR13, 0x40000040 ;  /* 0x40000040000d7882 */ /* 0x000fe20000000000 */
[----:B------:R-:W-:Y:S01]  /*2080*/  UMOV UR12, UR7 ;  /* 0x00000007000c7c82 */ /* 0x000fe20008000000 */
[----:B------:R-:W-:Y:S01]  /*2090*/  UIADD3 UR7, UR6, 0x402, URZ ;  /* 0x0000040206077890 */ /* 0x000fe2000fffe03f */
[----:B------:R-:W-:Y:S01]  /*20a0*/  UMOV UR11, 0x40000040 ;  /* 0x40000040000b7882 */ /* 0x000fe20000000000 */
[----:B------:R-:W-:Y:S01]  /*20b0*/  UMOV UR9, 0x40000040 ;  /* 0x4000004000097882 */ /* 0x000fe20000000000 */
[----:B------:R-:W-:-:S02]  /*20c0*/  WARPGROUP.DEPBAR.LE gsb0, 0x0 ;  /* 0x00008000000079c5 */ /* 0x000fc40000010000 */
        /* <DEDUP_REMOVED lines=71> */
[----:B------:R-:W-:Y:S02]  /*2540*/  UIADD3 UR8, UR6, 0x806, URZ ;  /* 0x0000080606087890 */ /* 0x000fe4000fffe03f */
[----:B------:R-:W-:Y:S01]  /*2550*/  UIADD3 UR6, UR6, 0xc06, URZ ;  /* 0x00000c0606067890 */ /* 0x000fe2000fffe03f */
        /* <DEDUP_REMOVED lines=18> */
[----:B------:R-:W-:Y:S01]  /*2680*/  BPT.TRAP 0x1 ;  /* 0x000000040000795c */ /* 0x000fe20000300000 */
.L_x_27:
[----:B------:R-:W-:-:S13]  /*2690*/  ISETP.NE.AND P1, PT, R116, RZ, PT ;  /* 0x000000ff7400720c */ /* 0x000fda0003f25270 */
[----:B01----:R-:W-:-:S04]  /*26a0*/  @P1 IMAD R4, R3, 0x8, R6 ;  /* 0x0000000803041824 */ /* 0x003fc800078e0206 */
[----:B------:R-:W-:-:S05]  /*26b0*/  @P1 VIADD R4, R4, 0x10 ;  /* 0x0000001004041836 */ /* 0x000fca0000000000 */
[----:B------:R-:W-:-:S04]  /*26c0*/  @P1 PRMT R4, R19, 0x654, R4 ;  /* 0x0000065413041816 */ /* 0x000fc80000000004 */
[----:B------:R0:W-:Y:S01]  /*26d0*/  @P1 SYNCS.ARRIVE.TRANS64.RED.A1T0 RZ, [R4+URZ], RZ ;  /* 0x000000ff04ff19a7 */ /* 0x0001e2000810043f */
[----:B------:R-:W-:-:S13]  /*26e0*/  ISETP.GT.U32.AND P1, PT, R18, 0x1, PT ;  /* 0x000000011200780c */ /* 0x000fda0003f24070 */
[----:B0-----:R-:W-:Y:S05]  /*26f0*/  @P1 BRA `(.L_x_28) ;  /* 0x0000000000041947 */ /* 0x001fea0003800000 */
[----:B------:R-:W-:Y:S01]  /*2700*/  BPT.TRAP 0x1 ;  /* 0x000000040000795c */ /* 0x000fe20000300000 */
.L_x_28:
[----:B------:R-:W-:Y:S01]  /*2710*/  UIADD3 UR5, UR5, 0x1, URZ ;  /* 0x0000000105057890 */ /* 0x000fe2000fffe03f */
[C---:B------:R-:W-:Y:S01]  /*2720*/  ISETP.GT.AND P2, PT, R0.reuse, 0x1, PT ;  /* 0x000000010000780c */ /* 0x040fe20003f44270 */
[----:B------:R-:W-:Y:S02]  /*2730*/  VIADD R3, R3, 0x1 ;  /* 0x0000000103037836 */ /* 0x000fe40000000000 */
[----:B------:R-:W-:Y:S01]  /*2740*/  UISETP.NE.AND UP0, UPT, UR5, 0x2, UPT ;  /* 0x000000020500788c */ /* 0x000fe2000bf05270 */
[----:B------:R-:W-:Y:S02]  /*2750*/  VIADD R0, R0, 0xffffffff ;  /* 0xffffffff00007836 */ /* 0x000fe40000000000 */
[C---:B------:R-:W-:Y:S01]  /*2760*/  ISETP.NE.AND P1, PT, R3.reuse, 0x2, PT ;  /* 0x000000020300780c */ /* 0x040fe20003f25270 */
[----:B------:R-:W-:Y:S02]  /*2770*/  USEL UR6, URZ, 0x1, UP0 ;  /* 0x000000013f067887 */ /* 0x000fe40008000000 */
[----:B------:R-:W-:Y:S01]  /*2780*/  USEL UR5, UR5, URZ, UP0 ;  /* 0x0000003f05057287 */ /* 0x000fe20008000000 */
[----:B------:R-:W-:-:S03]  /*2790*/  SEL R3, R3, RZ, P1 ;  /* 0x000000ff03037207 */ /* 0x000fc60000800000 */
[----:B------:R-:W-:Y:S01]  /*27a0*/  LOP3.LUT R7, R7, UR6, RZ, 0x3c, !PT ;  /* 0x0000000607077c12 */ /* 0x000fe2000f8e3cff */
[----:B------:R-:W-:Y:S07]  /*27b0*/  @P2 BRA `(.L_x_29) ;  /* 0xfffffff400c82947 */ /* 0x000fee000383ffff */
.L_x_22:
[----:B01----:R-:W0:Y:S02]  /*27c0*/  LDC R0, c[0x0][0x28c] ;  /* 0x0000a300ff007b82 */ /* 0x003e240000000800 */
[----:B0-----:R-:W-:-:S13]  /*27d0*/  ISETP.GE.AND P1, PT, R0, 0x1, PT ;  /* 0x000000010000780c */ /* 0x001fda0003f26270 */
[----:B------:R-:W-:Y:S05]  /*27e0*/  @!P1 BRA `(.L_x_30) ;  /* 0x0000000000389947 */ /* 0x000fea0003800000 */
[----:B------:R-:W-:Y:S05]  /*27f0*/  @!P0 BRA `(.L_x_31) ;  /* 0x0000000000048947 */ /* 0x000fea0003800000 */
[----:B------:R-:W-:Y:S01]  /*2800*/  BPT.TRAP 0x1 ;  /* 0x000000040000795c */ /* 0x000fe20000300000 */
.L_x_31:
[----:B------:R-:W-:-:S13]  /*2810*/  ISETP.NE.AND P0, PT, R116, RZ, PT ;  /* 0x000000ff7400720c */ /* 0x000fda0003f05270 */
[----:B------:R-:W-:-:S05]  /*2820*/  VOTEU.ANY UP0, P0 ;  /* 0x00000000003f7886 */ /* 0x000fca0000000100 */
[----:B------:R-:W-:-:S06]  /*2830*/  @UP0 UIADD3 UR4, UR44, UR42, URZ ;  /* 0x0000002a2c040290 */ /* 0x000fcc000fffe03f */
[----:B------:R-:W-:-:S04]  /*2840*/  IMAD.U32 R0, RZ, RZ, UR4 ;  /* 0x00000004ff007e24 */ /* 0x000fc8000f8e00ff */
[----:B------:R-:W-:-:S05]  /*2850*/  @P0 IMAD.SHL.U32 R0, R0, 0x8, RZ ;  /* 0x0000000800000824 */ /* 0x000fca00078e00ff */
[----:B------:R-:W-:-:S04]  /*2860*/  @P0 LOP3.LUT R0, R0, 0x8, RZ, 0xc0, !PT ;  /* 0x0000000800000812 */ /* 0x000fc800078ec0ff */
[----:B------:R-:W-:-:S04]  /*2870*/  @P0 IADD3 R0, R6, 0x10, R0 ;  /* 0x0000001006000810 */ /* 0x000fc80007ffe000 */
[----:B------:R-:W-:-:S04]  /*2880*/  @P0 PRMT R0, R19, 0x654, R0 ;  /* 0x0000065413000816 */ /* 0x000fc80000000000 */
[----:B------:R0:W-:Y:S01]  /*2890*/  @P0 SYNCS.ARRIVE.TRANS64.RED.A1T0 RZ, [R0+URZ], RZ ;  /* 0x000000ff00ff09a7 */ /* 0x0001e2000810043f */
[----:B------:R-:W-:-:S13]  /*28a0*/  ISETP.GT.U32.AND P0, PT, R18, 0x1, PT ;  /* 0x000000011200780c */ /* 0x000fda0003f04070 */
[----:B0-----:R-:W-:Y:S05]  /*28b0*/  @P0 BRA `(.L_x_30) ;  /* 0x0000000000040947 */ /* 0x001fea0003800000 */
[----:B------:R-:W-:Y:S01]  /*28c0*/  BPT.TRAP 0x1 ;  /* 0x000000040000795c */ /* 0x000fe20000300000 */
.L_x_30:
[----:B------:R-:W-:Y:S01]  /*28d0*/  IMAD.SHL.U32 R3, R102, 0x40, RZ ;  /* 0x0000004066037824 */ /* 0x000fe200078e00ff */
[----:B------:R-:W-:Y:S01]  /*28e0*/  ULDC UR6, c[0x0][0x288] ;  /* 0x0000a20000067ab9 */ /* 0x000fe20000000800 */
[----:B------:R-:W-:Y:S01]  /*28f0*/  SHF.R.S32.HI R15, RZ, 0x1f, R23 ;  /* 0x0000001fff0f7819 */ /* 0x000fe20000011417 */
[----:B------:R-:W-:Y:S01]  /*2900*/  IMAD.SHL.U32 R6, R113, 0x100, RZ ;  /* 0x0000010071067824 */ /* 0x000fe200078e00ff */
[----:B------:R-:W-:Y:S01]  /*2910*/  ULDC.64 UR4, c[0x0][0x5d0] ;  /* 0x0001740000047ab9 */ /* 0x000fe20000000a00 */
[----:B------:R-:W-:Y:S01]  /*2920*/  LOP3.LUT R10, R3, 0x6, R97, 0xf8, !PT ;  /* 0x00000006030a7812 */ /* 0x000fe200078ef861 */
[----:B------:R-:W-:Y:S01]  /*2930*/  IMAD.WIDE R112, R113, 0x100, R88 ;  /* 0x0000010071707825 */ /* 0x000fe200078e0258 */
[----:B------:R-:W-:Y:S01]  /*2940*/  ISETP.GE.AND P0, PT, R3, UR6, PT ;  /* 0x0000000603007c0c */ /* 0x000fe2000bf06270 */
[----:B------:R-:W-:Y:S01]  /*2950*/  ULDC UR6, c[0x0][0x284] ;  /* 0x0000a10000067ab9 */ /* 0x000fe20000000800 */
[----:B------:R-:W-:Y:S01]  /*2960*/  SHF.R.S32.HI R11, RZ, 0x1f, R10 ;  /* 0x0000001fff0b7819 */ /* 0x000fe2000001140a */
[----:B------:R-:W-:Y:S01]  /*2970*/  IMAD R0, R15, UR4, RZ ;  /* 0x000000040f007c24 */ /* 0x000fe2000f8e02ff */
[----:B------:R-:W-:-:S03]  /*2980*/  ISETP.GE.OR P0, PT, R6, UR6, P0 ;  /* 0x0000000606007c0c */ /* 0x000fc60008706670 */
[C---:B------:R-:W-:Y:S02]  /*2990*/  IMAD R7, R23.reuse, UR5, R0 ;  /* 0x0000000517077c24 */ /* 0x040fe4000f8e0200 */
[----:B------:R-:W-:Y:S01]  /*29a0*/  IMAD.WIDE.U32 R4, R23, UR4, R10 ;  /* 0x0000000417047c25 */ /* 0x000fe2000f8e000a */
[----:B------:R-:W-:-:S03]  /*29b0*/  ULDC.64 UR4, c[0x0][0x5c8] ;  /* 0x0001720000047ab9 */ /* 0x000fc60000000a00 */
[----:B------:R-:W-:Y:S02]  /*29c0*/  IMAD R9, R113, UR4, RZ ;  /* 0x0000000471097c24 */ /* 0x000fe4000f8e02ff */
[----:B------:R-:W-:Y:S02]  /*29d0*/  IMAD.IADD R5, R5, 0x1, R7 ;  /* 0x0000000105057824 */ /* 0x000fe400078e0207 */
[C---:B------:R-:W-:Y:S02]  /*29e0*/  IMAD R9, R112.reuse, UR5, R9 ;  /* 0x0000000570097c24 */ /* 0x040fe4000f8e0209 */
[----:B------:R-:W-:-:S04]  /*29f0*/  IMAD.WIDE.U32 R102, R112, UR4, R4 ;  /* 0x0000000470667c25 */ /* 0x000fc8000f8e0004 */
[----:B------:R-:W-:Y:S01]  /*2a00*/  IMAD.MOV.U32 R0, RZ, RZ, -0x1 ;  /* 0xffffffffff007424 */ /* 0x000fe200078e00ff */
[----:B------:R-:W-:Y:S06]  /*2a10*/  @P0 BRA `(.L_x_32) ;  /* 0x0000004800080947 */ /* 0x000fec0003800000 */
[----:B-----5:R-:W-:Y:S01]  /*2a20*/  FSETP.NEU.AND P1, PT, R90, RZ, PT ;  /* 0x000000ff5a00720b */ /* 0x020fe20003f2d000 */
[----:B------:R-:W-:Y:S01]  /*2a30*/  IMAD.IADD R4, R96, 0x1, -R3 ;  /* 0x0000000160047824 */ /* 0x000fe200078e0a03 */
[----:B------:R-:W-:Y:S01]  /*2a40*/  BSSY B0, `(.L_x_32) ;  /* 0x000047f000007945 */ /* 0x000fe20003800000 */
[----:B------:R-:W-:Y:S02]  /*2a50*/  IMAD.IADD R3, R101, 0x1, -R6 ;  /* 0x0000000165037824 */ /* 0x000fe400078e0a06 */
[----:B------:R-:W-:Y:S01]  /*2a60*/  IMAD.IADD R115, R103, 0x1, R9 ;  /* 0x0000000167737824 */ /* 0x000fe200078e0209 */
[----:B------:R-:W-:-:S04]  /*2a70*/  ISETP.GT.AND P5, PT, R4, RZ, PT ;  /* 0x000000ff0400720c */ /* 0x000fc80003fa4270 */
[----:B------:R-:W-:-:S03]  /*2a80*/  ISETP.GT.AND P0, PT, R3, RZ, P5 ;  /* 0x000000ff0300720c */ /* 0x000fc60002f04270 */
[----:B------:R-:W-:Y:S10]  /*2a90*/  @!P1 BRA `(.L_x_33) ;  /* 0x0000003000949947 */ /* 0x000ff40003800000 */
[----:B------:R-:W0:Y:S01]  /*2aa0*/  LDC.64 R20, c[0x0][0x5b8] ;  /* 0x00016e00ff147b82 */ /* 0x000e220000000a00 */
[----:B------:R-:W-:-:S07]  /*2ab0*/  ULDC.64 UR4, c[0x0][0x5c0] ;  /* 0x0001700000047ab9 */ /* 0x000fce0000000a00 */
[----:B------:R-:W1:Y:S08]  /*2ac0*/  LDC.64 R110, c[0x0][0x5b0] ;  /* 0x00016c00ff6e7b82 */ /* 0x000e700000000a00 */
[----:B------:R-:W2:Y:S01]  /*2ad0*/  LDC.64 R12, c[0x0][0x5a8] ;  /* 0x00016a00ff0c7b82 */ /* 0x000ea20000000a00 */
[-C--:B0-----:R-:W-:Y:S02]  /*2ae0*/  IMAD R6, R15, R20.reuse, RZ ;  /* 0x000000140f067224 */ /* 0x081fe400078e02ff */
[----:B------:R-:W-:-:S04]  /*2af0*/  IMAD.WIDE.U32 R106, R23, R20, R10 ;  /* 0x00000014176a7225 */ /* 0x000fc800078e000a */
[----:B------:R-:W-:Y:S02]  /*2b00*/  IMAD R123, R23, R21, R6 ;  /* 0x00000015177b7224 */ /* 0x000fe400078e0206 */
[-C--:B-1----:R-:W-:Y:S02]  /*2b10*/  IMAD R5, R113, R110.reuse, RZ ;  /* 0x0000006e71057224 */ /* 0x082fe400078e02ff */
[----:B------:R-:W-:Y:S02]  /*2b20*/  IMAD.IADD R105, R107, 0x1, R123 ;  /* 0x000000016b697824 */ /* 0x000fe400078e027b */
[----:B------:R-:W-:Y:S02]  /*2b30*/  IMAD.MOV.U32 R104, RZ, RZ, R106 ;  /* 0x000000ffff687224 */ /* 0x000fe400078e006a */
[C---:B------:R-:W-:Y:S02]  /*2b40*/  IMAD R109, R112.reuse, R111, R5 ;  /* 0x0000006f706d7224 */ /* 0x040fe400078e0205 */
[----:B------:R-:W-:-:S04]  /*2b50*/  IMAD.WIDE.U32 R6, R112, R110, R104 ;  /* 0x0000006e70067225 */ /* 0x000fc800078e0068 */
[----:B------:R-:W-:Y:S01]  /*2b60*/  IMAD.IADD R5, R7, 0x1, R109 ;  /* 0x0000000107057824 */ /* 0x000fe200078e026d */
[----:B--2---:R-:W-:-:S04]  /*2b70*/  LEA R8, P1, R6, R12, 0x2 ;  /* 0x0000000c06087211 */ /* 0x004fc800078210ff */
[----:B------:R-:W-:-:S05]  /*2b80*/  LEA.HI.X R9, R6, R13, R5, 0x2, P1 ;  /* 0x0000000d06097211 */ /* 0x000fca00008f1405 */
[----:B------:R0:W2:Y:S01]  /*2b90*/  @P0 LDG.E.LTC128B R5, desc[UR36][R8.64] ;  /* 0x0000002408050981 */ /* 0x0000a2000c1e1920 */
[----:B------:R-:W-:Y:S01]  /*2ba0*/  LEA R14, P1, R102, UR4, 0x2 ;  /* 0x00000004660e7c11 */ /* 0x000fe2000f8210ff */
[----:B------:R-:W-:Y:S01]  /*2bb0*/  IMAD.WIDE.U32 R6, R112, R110, R10 ;  /* 0x0000006e70067225 */ /* 0x000fe200078e000a */
[----:B------:R-:W-:Y:S01]  /*2bc0*/  ISETP.GT.AND P3, PT, R4, 0x1, PT ;  /* 0x000000010400780c */ /* 0x000fe20003f64270 */
[----:B------:R-:W-:Y:S02]  /*2bd0*/  BSSY B1, `(.L_x_34) ;  /* 0x0000013000017945 */ /* 0x000fe40003800000 */
[----:B------:R-:W-:Y:S01]  /*2be0*/  IMAD.IADD R7, R109, 0x1, R7 ;  /* 0x000000016d077824 */ /* 0x000fe200078e0207 */
[----:B------:R-:W-:Y:S01]  /*2bf0*/  P2R R119, PR, RZ, 0x8 ;  /* 0x00000008ff777803 */ /* 0x000fe20000000000 */
[----:B------:R-:W-:Y:S02]  /*2c00*/  IMAD.SHL.U32 R114, R110, 0x8, RZ ;  /* 0x000000086e727824 */ /* 0x000fe400078e00ff */
[----:B------:R-:W-:-:S04]  /*2c10*/  IMAD.WIDE.U32 R6, R23, R20, R6 ;  /* 0x0000001417067225 */ /* 0x000fc800078e0006 */
[----:B------:R-:W-:Y:S01]  /*2c20*/  IMAD.IADD R7, R123, 0x1, R7 ;  /* 0x000000017b077824 */ /* 0x000fe200078e0207 */
[----:B0-----:R-:W-:-:S04]  /*2c30*/  LEA R8, P2, R6, R12, 0x2 ;  /* 0x0000000c06087211 */ /* 0x001fc800078410ff */
[----:B------:R-:W-:Y:S02]  /*2c40*/  LEA.HI.X R9, R6, R13, R7, 0x2, P2 ;  /* 0x0000000d06097211 */ /* 0x000fe400010f1407 */
[----:B--2---:R-:W-:-:S05]  /*2c50*/  LOP3.LUT R15, R5, 0xffffe000, RZ, 0xc0, !PT ;  /* 0xffffe000050f7812 */ /* 0x004fca00078ec0ff */
[----:B------:R-:W-:Y:S01]  /*2c60*/  FMUL R21, R15, R90 ;  /* 0x0000005a0f157220 */ /* 0x000fe20000400000 */
[----:B------:R-:W-:Y:S02]  /*2c70*/  LEA.HI.X R15, R102, UR5, R115, 0x2, P1 ;  /* 0x00000005660f7c11 */ /* 0x000fe400088f1473 */
[----:B------:R-:W-:Y:S01]  /*2c80*/  ISETP.GT.AND P1, PT, R3, RZ, P3 ;  /* 0x000000ff0300720c */ /* 0x000fe20001f24270 */
[----:B------:R-:W-:Y:S01]  /*2c90*/  FFMA R21, R56, R22, R21 ;  /* 0x0000001638157223 */ /* 0x000fe20000000015 */
[----:B------:R-:W-:-:S04]  /*2ca0*/  SHF.L.U64.HI R115, R110, 0x3, R111 ;  /* 0x000000036e737819 */ /* 0x000fc8000001026f */
[----:B------:R-:W-:Y:S01]  /*2cb0*/  F2FP.TF32.F32.PACK_B R21, R21 ;  /* 0x00000015ff15723e */ /* 0x000fe200024050ff */
[----:B------:R-:W-:-:S04]  /*2cc0*/  IMAD.WIDE.U32 R102, R112, R110, R114 ;  /* 0x0000006e70667225 */ /* 0x000fc800078e0072 */
[----:B------:R0:W-:Y:S02]  /*2cd0*/  @P0 STG.E desc[UR36][R14.64], R21 ;  /* 0x000000150e000986 */ /* 0x0001e4000c101924 */
[----:B------:R-:W-:Y:S05]  /*2ce0*/  @!P1 BRA `(.L_x_35) ;  /* 0x0000000000049947 */ /* 0x000fea0003800000 */
[----:B------:R1:W5:Y:S02]  /*2cf0*/  LDG.E.LTC128B R5, desc[UR36][R8.64+0x4] ;  /* 0x0000042408057981 */ /* 0x000364000c1e1920 */
.L_x_35:
[----:B------:R-:W-:Y:S05]  /*2d00*/  BSYNC B1 ;  /* 0x0000000000017941 */ /* 0x000fea0003800000 */
.L_x_34:
[----:B-----5:R-:W-:Y:S01]  /*2d10*/  LOP3.LUT R7, R5, 0xffffe000, RZ, 0xc0, !PT ;  /* 0xffffe00005077812 */ /* 0x020fe200078ec0ff */
[----:B------:R-:W-:Y:S01]  /*2d20*/  IMAD.IADD R103, R109, 0x1, R103 ;  /* 0x000000016d677824 */ /* 0x000fe200078e0267 */
[----:B0-----:R-:W-:Y:S01]  /*2d30*/  IADD3 R21, P2, R106, R102, RZ ;  /* 0x000000666a157210 */ /* 0x001fe20007f5e0ff */
[----:B------:R-:W-:Y:S01]  /*2d40*/  IMAD.MOV.U32 R118, RZ, RZ, R5 ;  /* 0x000000ffff767224 */ /* 0x000fe200078e0005 */
[----:B------:R-:W-:Y:S01]  /*2d50*/  ISETP.GT.AND P0, PT, R3, 0x8, P5 ;  /* 0x000000080300780c */ /* 0x000fe20002f04270 */
[----:B------:R-:W-:Y:S02]  /*2d60*/  FMUL R6, R7, R90 ;  /* 0x0000005a07067220 */ /* 0x000fe40000400000 */
[----:B------:R-:W-:Y:S02]  /*2d70*/  IMAD.X R56, R103, 0x1, R105, P2 ;  /* 0x0000000167387824 */ /* 0x000fe400010e0669 */
[----:B------:R-:W-:Y:S01]  /*2d80*/  FFMA R109, R57, R22, R6 ;  /* 0x00000016396d7223 */ /* 0x000fe20000000006 */
[----:B------:R-:W-:-:S04]  /*2d90*/  LEA R6, P2, R21, R12, 0x2 ;  /* 0x0000000c15067211 */ /* 0x000fc800078410ff */
[----:B------:R-:W-:Y:S02]  /*2da0*/  F2FP.TF32.F32.PACK_B R109, R109 ;  /* 0x0000006dff6d723e */ /* 0x000fe400024050ff */
[----:B------:R-:W-:-:S03]  /*2db0*/  LEA.HI.X R7, R21, R13, R56, 0x2, P2 ;  /* 0x0000000d15077211 */ /* 0x000fc600010f1438 */
[----:B------:R0:W-:Y:S04]  /*2dc0*/  @P1 STG.E desc[UR36][R14.64+0x4], R109 ;  /* 0x0000046d0e001986 */ /* 0x0001e8000c101924 */
[----:B------:R-:W2:Y:S01]  /*2dd0*/  @P0 LDG.E.LTC128B R118, desc[UR36][R6.64] ;  /* 0x0000002406760981 */ /* 0x000ea2000c1e1920 */
[----:B------:R-:W-:Y:S01]  /*2de0*/  IADD3 R56, P1, R10, R102, RZ ;  /* 0x000000660a387210 */ /* 0x000fe20007f3e0ff */
[----:B------:R-:W-:Y:S01]  /*2df0*/  IMAD.SHL.U32 R121, R91, 0x4, RZ ;  /* 0x000000045b797824 */ /* 0x000fe200078e00ff */
[----:B------:R-:W-:Y:S03]  /*2e00*/  BSSY B1, `(.L_x_36) ;  /* 0x0000012000017945 */ /* 0x000fe60003800000 */
[----:B------:R-:W-:Y:S01]  /*2e10*/  IMAD.X R57, R11, 0x1, R103, P1 ;  /* 0x000000010b397824 */ /* 0x000fe200008e0667 */
[----:B------:R-:W-:Y:S01]  /*2e20*/  IADD3 R108, P2, R121, R14, RZ ;  /* 0x0000000e796c7210 */ /* 0x000fe20007f5e0ff */
[----:B------:R-:W-:-:S04]  /*2e30*/  IMAD.WIDE.U32 R56, R23, R20, R56 ;  /* 0x0000001417387225 */ /* 0x000fc800078e0038 */
[----:B------:R-:W-:Y:S01]  /*2e40*/  IMAD.IADD R21, R123, 0x1, R57 ;  /* 0x000000017b157824 */ /* 0x000fe200078e0239 */
[----:B------:R-:W-:Y:S02]  /*2e50*/  SHF.L.U64.HI R57, R91, 0x2, R94 ;  /* 0x000000025b397819 */ /* 0x000fe4000001025e */
[----:B------:R-:W-:-:S03]  /*2e60*/  LEA R102, P1, R56, R12, 0x2 ;  /* 0x0000000c38667211 */ /* 0x000fc600078210ff */
[----:B0-----:R-:W-:Y:S01]  /*2e70*/  IMAD.X R109, R57, 0x1, R15, P2 ;  /* 0x00000001396d7824 */ /* 0x001fe200010e060f */
[----:B------:R-:W-:Y:S01]  /*2e80*/  LEA.HI.X R103, R56, R13, R21, 0x2, P1 ;  /* 0x0000000d38677211 */ /* 0x000fe200008f1415 */
[----:B------:R-:W-:Y:S01]  /*2e90*/  IMAD.SHL.U32 R21, R92, 0x4, RZ ;  /* 0x000000045c157824 */ /* 0x000fe200078e00ff */
[----:B------:R-:W-:Y:S02]  /*2ea0*/  ISETP.GT.AND P1, PT, R3, 0x8, P3 ;  /* 0x000000080300780c */ /* 0x000fe40001f24270 */
[----:B--2---:R-:W-:-:S05]  /*2eb0*/  LOP3.LUT R5, R118, 0xffffe000, RZ, 0xc0, !PT ;  /* 0xffffe00076057812 */ /* 0x004fca00078ec0ff */
[----:B------:R-:W-:-:S04]  /*2ec0*/  FMUL R5, R5, R90 ;  /* 0x0000005a05057220 */ /* 0x000fc80000400000 */
[----:B------:R-:W-:-:S05]  /*2ed0*/  FFMA R5, R58, R22, R5 ;  /* 0x000000163a057223 */ /* 0x000fca0000000005 */
[----:B------:R-:W-:-:S05]  /*2ee0*/  F2FP.TF32.F32.PACK_B R5, R5 ;  /* 0x00000005ff05723e */ /* 0x000fca00024050ff */
[----:B------:R0:W-:Y:S01]  /*2ef0*/  @P0 STG.E desc[UR36][R108.64], R5 ;  /* 0x000000056c000986 */ /* 0x0001e2000c101924 */
[----:B------:R-:W-:Y:S05]  /*2f00*/  @!P1 BRA `(.L_x_37) ;  /* 0x0000000000049947 */ /* 0x000fea0003800000 */
[----:B------:R2:W5:Y:S02]  /*2f10*/  LDG.E.LTC128B R118, desc[UR36][R102.64+0x4] ;  /* 0x0000042466767981 */ /* 0x000564000c1e1920 */
.L_x_37:
[----:B------:R-:W-:Y:S05]  /*2f20*/  BSYNC B1 ;  /* 0x0000000000017941 */ /* 0x000fea0003800000 */
.L_x_36:
[----:B-----5:R-:W-:Y:S01]  /*2f30*/  LOP3.LUT R7, R118, 0xffffe000, RZ, 0xc0, !PT ;  /* 0xffffe00076077812 */ /* 0x020fe200078ec0ff */
[----:B------:R-:W-:Y:S01]  /*2f40*/  IMAD.MOV.U32 R58, RZ, RZ, R108 ;  /* 0x000000ffff3a7224 */ /* 0x000fe200078e006c */
[----:B0-----:R-:W-:Y:S01]  /*2f50*/  SHF.L.U64.HI R5, R92, 0x2, R93 ;  /* 0x000000025c057819 */ /* 0x001fe2000001025d */
[----:B------:R-:W-:Y:S01]  /*2f60*/  BSSY B1, `(.L_x_38) ;  /* 0x000000d000017945 */ /* 0x000fe20003800000 */
[----:B------:R-:W-:Y:S01]  /*2f70*/  IADD3 R6, P0, P2, R21, R14, R121 ;  /* 0x0000000e15067210 */ /* 0x000fe20007a1e079 */
[----:B------:R-:W-:Y:S01]  /*2f80*/  FMUL R56, R7, R90 ;  /* 0x0000005a07387220 */ /* 0x000fe20000400000 */
[----:B------:R-:W-:Y:S02]  /*2f90*/  ISETP.GT.AND P3, PT, R4, 0x8, PT ;  /* 0x000000080400780c */ /* 0x000fe40003f64270 */
[----:B------:R-:W-:Y:S01]  /*2fa0*/  IADD3.X R7, R5, R15, R57, P0, P2 ;  /* 0x0000000f05077210 */ /* 0x000fe200007e4439 */
[----:B------:R-:W-:Y:S01]  /*2fb0*/  FFMA R57, R59, R22, R56 ;  /* 0x000000163b397223 */ /* 0x000fe20000000038 */
[----:B------:R-:W-:Y:S01]  /*2fc0*/  IMAD.MOV.U32 R59, RZ, RZ, R109 ;  /* 0x000000ffff3b7224 */ /* 0x000fe200078e006d */
[----:B------:R-:W-:-:S02]  /*2fd0*/  ISETP.GT.AND P0, PT, R3, RZ, P3 ;  /* 0x000000ff0300720c */ /* 0x000fc40001f04270 */
[----:B------:R-:W-:Y:S02]  /*2fe0*/  P2R R120, PR, RZ, 0x8 ;  /* 0x00000008ff787803 */ /* 0x000fe40000000000 */
[----:B------:R-:W-:-:S05]  /*2ff0*/  F2FP.TF32.F32.PACK_B R57, R57 ;  /* 0x00000039ff39723e */ /* 0x000fca00024050ff */
[----:B------:R0:W-:Y:S04]  /*3000*/  @P1 STG.E desc[UR36][R58.64+0x4], R57 ;  /* 0x000004393a001986 */ /* 0x0001e8000c101924 */
[----:B------:R-:W-:Y:S05]  /*3010*/  @!P0 BRA `(.L_x_39) ;  /* 0x0000000000048947 */ /* 0x000fea0003800000 */
[----:B------:R3:W5:Y:S02]  /*3020*/  LDG.E.LTC128B R118, desc[UR36][R8.64+0x20] ;  /* 0x0000202408767981 */ /* 0x000764000c1e1920 */
.L_x_39:
[----:B------:R-:W-:Y:S05]  /*3030*/  BSYNC B1 ;  /* 0x0000000000017941 */ /* 0x000fea0003800000 */
.L_x_38:
[----:B0----5:R-:W-:Y:S01]  /*3040*/  LOP3.LUT R57, R118, 0xffffe000, RZ, 0xc0, !PT ;  /* 0xffffe00076397812 */ /* 0x021fe200078ec0ff */
[----:B------:R-:W-:Y:S01]  /*3050*/  BSSY B1, `(.L_x_40) ;  /* 0x000000a000017945 */ /* 0x000fe20003800000 */
[----:B------:R-:W-:-:S03]  /*3060*/  ISETP.GT.AND P1, PT, R4, 0x9, PT ;  /* 0x000000090400780c */ /* 0x000fc60003f24270 */
[----:B------:R-:W-:Y:S01]  /*3070*/  FMUL R57, R57, R90 ;  /* 0x0000005a39397220 */ /* 0x000fe20000400000 */
[----:B------:R-:W-:-:S03]  /*3080*/  P2R R121, PR, RZ, 0x2 ;  /* 0x00000002ff797803 */ /* 0x000fc60000000000 */
[----:B------:R-:W-:-:S05]  /*3090*/  FFMA R57, R60, R22, R57 ;  /* 0x000000163c397223 */ /* 0x000fca0000000039 */
[----:B------:R-:W-:-:S05]  /*30a0*/  F2FP.TF32.F32.PACK_B R57, R57 ;  /* 0x00000039ff39723e */ /* 0x000fca00024050ff */
[----:B------:R0:W-:Y:S01]  /*30b0*/  @P0 STG.E desc[UR36][R14.64+0x20], R57 ;  /* 0x000020390e000986 */ /* 0x0001e2000c101924 */
[----:B------:R-:W-:-:S13]  /*30c0*/  ISETP.GT.AND P0, PT, R3, RZ, P1 ;  /* 0x000000ff0300720c */ /* 0x000fda0000f04270 */
[----:B0-----:R-:W-:Y:S05]  /*30d0*/  @!P0 BRA `(.L_x_41) ;  /* 0x0000000000048947 */ /* 0x001fea0003800000 */
[----:B------:R0:W5:Y:S02]  /*30e0*/  LDG.E.LTC128B R118, desc[UR36][R8.64+0x24] ;  /* 0x0000242408767981 */ /* 0x000164000c1e1920 */
.L_x_41:
[----:B------:R-:W-:Y:S05]  /*30f0*/  BSYNC B1 ;  /* 0x0000000000017941 */ /* 0x000fea0003800000 */
.L_x_40:
[----:B-----5:R-:W-:Y:S01]  /*3100*/  LOP3.LUT R57, R118, 0xffffe000, RZ, 0xc0, !PT ;  /* 0xffffe00076397812 */ /* 0x020fe200078ec0ff */
[----:B------:R-:W-:Y:S04]  /*3110*/  BSSY B1, `(.L_x_42) ;  /* 0x0000008000017945 */ /* 0x000fe80003800000 */
[----:B------:R-:W-:-:S04]  /*3120*/  FMUL R56, R57, R90 ;  /* 0x0000005a39387220 */ /* 0x000fc80000400000 */
[----:B------:R-:W-:-:S05]  /*3130*/  FFMA R61, R61, R22, R56 ;  /* 0x000000163d3d7223 */ /* 0x000fca0000000038 */
[----:B------:R-:W-:-:S05]  /*3140*/  F2FP.TF32.F32.PACK_B R61, R61 ;  /* 0x0000003dff3d723e */ /* 0x000fca00024050ff */
[----:B------:R4:W-:Y:S01]  /*3150*/  @P0 STG.E desc[UR36][R14.64+0x24], R61 ;  /* 0x0000243d0e000986 */ /* 0x0009e2000c101924 */
[----:B------:R-:W-:-:S13]  /*3160*/  ISETP.GT.AND P0, PT, R3, 0x8, P3 ;  /* 0x000000080300780c */ /* 0x000fda0001f04270 */
[----:B----4-:R-:W-:Y:S05]  /*3170*/  @!P0 BRA `(.L_x_43) ;  /* 0x0000000000048947 */ /* 0x010fea0003800000 */
[----:B------:R4:W5:Y:S02]  /*3180*/  LDG.E.LTC128B R118, desc[UR36][R102.64+0x20] ;  /* 0x0000202466767981 */ /* 0x000964000c1e1920 */
.L_x_43:
[----:B------:R-:W-:Y:S05]  /*3190*/  BSYNC B1 ;  /* 0x0000000000017941 */ /* 0x000fea0003800000 */
.L_x_42:
[----:B-----5:R-:W-:Y:S01]  /*31a0*/  LOP3.LUT R57, R118, 0xffffe000, RZ, 0xc0, !PT ;  /* 0xffffe00076397812 */ /* 0x020fe200078ec0ff */
[----:B------:R-:W-:Y:S04]  /*31b0*/  BSSY B1, `(.L_x_44) ;  /* 0x000000a000017945 */ /* 0x000fe80003800000 */
[----:B------:R-:W-:-:S04]  /*31c0*/  FMUL R57, R57, R90 ;  /* 0x0000005a39397220 */ /* 0x000fc80000400000 */
[----:B------:R-:W-:-:S05]  /*31d0*/  FFMA R57, R62, R22, R57 ;  /* 0x000000163e397223 */ /* 0x000fca0000000039 */
[----:B------:R-:W-:-:S05]  /*31e0*/  F2FP.TF32.F32.PACK_B R57, R57 ;  /* 0x00000039ff39723e */ /* 0x000fca00024050ff */
[----:B------:R0:W-:Y:S01]  /*31f0*/  @P0 STG.E desc[UR36][R58.64+0x20], R57 ;  /* 0x000020393a000986 */ /* 0x0001e2000c101924 */
[----:B------:R-:W-:-:S05]  /*3200*/  IADD3 R125, P0, R112, 0x80, RZ ;  /* 0x00000080707d7810 */ /* 0x000fca0007f1e0ff */
[----:B------:R-:W-:Y:S01]  /*3210*/  IMAD.X R113, RZ, RZ, R113, P0 ;  /* 0x000000ffff717224 */ /* 0x000fe200000e0671 */
[----:B------:R-:W-:-:S13]  /*3220*/  ISETP.GT.AND P0, PT, R3, 0x8, P1 ;  /* 0x000000080300780c */ /* 0x000fda0000f04270 */
[----:B0-----:R-:W-:Y:S05]  /*3230*/  @!P0 BRA `(.L_x_45) ;  /* 0x0000000000048947 */ /* 0x001fea0003800000 */
[----:B------:R0:W5:Y:S02]  /*3240*/  LDG.E.LTC128B R118, desc[UR36][R102.64+0x24] ;  /* 0x0000242466767981 */ /* 0x000164000c1e1920 */
.L_x_45:
[----:B------:R-:W-:Y:S05]  /*3250*/  BSYNC B1 ;  /* 0x0000000000017941 */ /* 0x000fea0003800000 */
.L_x_44:
[----:B-----5:R-:W-:Y:S01]  /*3260*/  LOP3.LUT R57, R118, 0xffffe000, RZ, 0xc0, !PT ;  /* 0xffffe00076397812 */ /* 0x020fe200078ec0ff */
[----:B------:R-:W-:Y:S01]  /*3270*/  IMAD R60, R113, R110, RZ ;  /* 0x0000006e713c7224 */ /* 0x000fe200078e02ff */
[----:B------:R-:W-:Y:S01]  /*3280*/  ISETP.GT.AND P2, PT, R4, 0x10, PT ;  /* 0x000000100400780c */ /* 0x000fe20003f44270 */
[----:B------:R-:W-:Y:S02]  /*3290*/  BSSY B1, `(.L_x_46) ;  /* 0x0000020000017945 */ /* 0x000fe40003800000 */
[----:B------:R-:W-:Y:S01]  /*32a0*/  FMUL R56, R57, R90 ;  /* 0x0000005a39387220 */ /* 0x000fe20000400000 */
[C---:B------:R-:W-:Y:S02]  /*32b0*/  IMAD R107, R125.reuse, R111, R60 ;  /* 0x0000006f7d6b7224 */ /* 0x040fe400078e023c */
[----:B------:R-:W-:-:S04]  /*32c0*/  IMAD.WIDE.U32 R60, R125, R110, R10 ;  /* 0x0000006e7d3c7225 */ /* 0x000fc800078e000a */
[----:B------:R-:W-:Y:S01]  /*32d0*/  FFMA R113, R63, R22, R56 ;  /* 0x000000163f717223 */ /* 0x000fe20000000038 */
[----:B------:R-:W-:-:S04]  /*32e0*/  IMAD.IADD R61, R107, 0x1, R61 ;  /* 0x000000016b3d7824 */ /* 0x000fc800078e023d */
[----:B------:R-:W-:Y:S01]  /*32f0*/  F2FP.TF32.F32.PACK_B R113, R113 ;  /* 0x00000071ff71723e */ /* 0x000fe200024050ff */
[----:B------:R-:W-:-:S04]  /*3300*/  IMAD.WIDE.U32 R56, R125, R110, R104 ;  /* 0x0000006e7d387225 */ /* 0x000fc800078e0068 */
[----:B------:R0:W-:Y:S01]  /*3310*/  @P0 STG.E desc[UR36][R58.64+0x24], R113 ;  /* 0x000024713a000986 */ /* 0x0001e2000c101924 */
[----:B------:R-:W-:Y:S01]  /*3320*/  IMAD.WIDE.U32 R62, R23, R20, R60 ;  /* 0x00000014173e7225 */ /* 0x000fe200078e003c */
[----:B------:R-:W-:-:S03]  /*3330*/  LEA R60, P0, R56, R12, 0x2 ;  /* 0x0000000c383c7211 */ /* 0x000fc600078010ff */
[----:B------:R-:W-:Y:S02]  /*3340*/  IMAD.IADD R57, R57, 0x1, R107 ;  /* 0x0000000139397824 */ /* 0x000fe400078e026b */
[----:B------:R-:W-:-:S03]  /*3350*/  IMAD.WIDE.U32 R110, R125, R110, R114 ;  /* 0x0000006e7d6e7225 */ /* 0x000fc600078e0072 */
[----:B------:R-:W-:Y:S01]  /*3360*/  LEA.HI.X R61, R56, R13, R57, 0x2, P0 ;  /* 0x0000000d383d7211 */ /* 0x000fe200000f1439 */
[----:B------:R-:W-:Y:S01]  /*3370*/  IMAD.IADD R57, R123, 0x1, R63 ;  /* 0x000000017b397824 */ /* 0x000fe200078e023f */
[----:B------:R-:W-:Y:S01]  /*3380*/  LEA R56, P0, R62, R12, 0x2 ;  /* 0x0000000c3e387211 */ /* 0x000fe200078010ff */
[----:B------:R-:W-:-:S03]  /*3390*/  IMAD.IADD R107, R107, 0x1, R111 ;  /* 0x000000016b6b7824 */ /* 0x000fc600078e026f */
[----:B------:R-:W-:Y:S02]  /*33a0*/  LEA.HI.X R57, R62, R13, R57, 0x2, P0 ;  /* 0x0000000d3e397211 */ /* 0x000fe400000f1439 */
[----:B------:R-:W-:-:S05]  /*33b0*/  IADD3 R106, P0, R106, R110, RZ ;  /* 0x0000006e6a6a7210 */ /* 0x000fca0007f1e0ff */
[----:B------:R-:W-:Y:S01]  /*33c0*/  IMAD.X R104, R107, 0x1, R105, P0 ;  /* 0x000000016b687824 */ /* 0x000fe200000e0669 */
[----:B------:R-:W-:-:S05]  /*33d0*/  IADD3 R62, P0, R10, R110, RZ ;  /* 0x0000006e0a3e7210 */ /* 0x000fca0007f1e0ff */
[----:B------:R-:W-:Y:S01]  /*33e0*/  IMAD.X R63, R11, 0x1, R107, P0 ;  /* 0x000000010b3f7824 */ /* 0x000fe200000e066b */
[----:B------:R-:W-:Y:S01]  /*33f0*/  LEA R10, P0, R106, R12, 0x2 ;  /* 0x0000000c6a0a7211 */ /* 0x000fe200078010ff */
[----:B------:R-:W-:-:S03]  /*3400*/  IMAD.WIDE.U32 R62, R23, R20, R62 ;  /* 0x00000014173e7225 */ /* 0x000fc600078e003e */
[----:B------:R-:W-:Y:S02]  /*3410*/  LEA.HI.X R11, R106, R13, R104, 0x2, P0 ;  /* 0x0000000d6a0b7211 */ /* 0x000fe400000f1468 */
[----:B------:R-:W-:Y:S01]  /*3420*/  P2R R104, PR, RZ, 0x4 ;  /* 0x00000004ff687803 */ /* 0x000fe20000000000 */
[----:B------:R-:W-:Y:S01]  /*3430*/  IMAD.IADD R20, R123, 0x1, R63 ;  /* 0x000000017b147824 */ /* 0x000fe200078e023f */
[----:B------:R-:W-:-:S04]  /*3440*/  LEA R12, P0, R62, R12, 0x2 ;  /* 0x0000000c3e0c7211 */ /* 0x000fc800078010ff */
[----:B------:R-:W-:Y:S02]  /*3450*/  LEA.HI.X R13, R62, R13, R20, 0x2, P0 ;  /* 0x0000000d3e0d7211 */ /* 0x000fe400000f1414 */
[----:B------:R-:W-:-:S13]  /*3460*/  ISETP.GT.AND P0, PT, R3, RZ, P2 ;  /* 0x000000ff0300720c */ /* 0x000fda0001704270 */
[----:B0-----:R-:W-:Y:S05]  /*3470*/  @!P0 BRA `(.L_x_47) ;  /* 0x0000000000048947 */ /* 0x001fea0003800000 */
[----:B------:R0:W5:Y:S02]  /*3480*/  LDG.E.LTC128B R118, desc[UR36][R8.64+0x40] ;  /* 0x0000402408767981 */ /* 0x000164000c1e1920 */
.L_x_47:
[----:B------:R-:W-:Y:S05]  /*3490*/  BSYNC B1 ;  /* 0x0000000000017941 */ /* 0x000fea0003800000 */
.L_x_46:
[----:B-----5:R-:W-:Y:S01]  /*34a0*/  LOP3.LUT R23, R118, 0xffffe000, RZ, 0xc0, !PT ;  /* 0xffffe00076177812 */ /* 0x020fe200078ec0ff */
        /* <DEDUP_REMOVED lines=10> */
.L_x_49:
[----:B------:R-:W-:Y:S05]  /*3550*/  BSYNC B1 ;  /* 0x0000000000017941 */ /* 0x000fea0003800000 */
.L_x_48:
[----:B-----5:R-:W-:Y:S01]  /*3560*/  LOP3.LUT R23, R118, 0xffffe000, RZ, 0xc0, !PT ;  /* 0xffffe00076177812 */ /* 0x020fe200078ec0ff */
[----:B------:R-:W-:Y:S04]  /*3570*/  BSSY B1, `(.L_x_50) ;  /* 0x0000008000017945 */ /* 0x000fe80003800000 */
[----:B------:R-:W-:-:S04]  /*3580*/  FMUL R20, R23, R90 ;  /* 0x0000005a17147220 */ /* 0x000fc80000400000 */
[----:B------:R-:W-:-:S05]  /*3590*/  FFMA R65, R65, R22, R20 ;  /* 0x0000001641417223 */ /* 0x000fca0000000014 */
[----:B------:R-:W-:-:S05]  /*35a0*/  F2FP.TF32.F32.PACK_B R65, R65 ;  /* 0x00000041ff41723e */ /* 0x000fca00024050ff */
[----:B------:R0:W-:Y:S01]  /*35b0*/  @P0 STG.E desc[UR36][R14.64+0x44], R65 ;  /* 0x000044410e000986 */ /* 0x0001e2000c101924 */
[----:B------:R-:W-:-:S13]  /*35c0*/  ISETP.GT.AND P0, PT, R3, 0x8, P2 ;  /* 0x000000080300780c */ /* 0x000fda0001704270 */
[----:B0-----:R-:W-:Y:S05]  /*35d0*/  @!P0 BRA `(.L_x_51) ;  /* 0x0000000000048947 */ /* 0x001fea0003800000 */
[----:B------:R0:W5:Y:S02]  /*35e0*/  LDG.E.LTC128B R118, desc[UR36][R102.64+0x40] ;  /* 0x0000402466767981 */ /* 0x000164000c1e1920 */
.L_x_51:
[----:B------:R-:W-:Y:S05]  /*35f0*/  BSYNC B1 ;  /* 0x0000000000017941 */ /* 0x000fea0003800000 */
.L_x_50:
        /* <DEDUP_REMOVED lines=9> */
.L_x_53:
[----:B------:R-:W-:Y:S05]  /*3690*/  BSYNC B1 ;  /* 0x0000000000017941 */ /* 0x000fea0003800000 */
.L_x_52:
        /* <DEDUP_REMOVED lines=11> */
.L_x_55:
[----:B------:R-:W-:Y:S05]  /*3750*/  BSYNC B1 ;  /* 0x0000000000017941 */ /* 0x000fea0003800000 */
.L_x_54:
        /* <DEDUP_REMOVED lines=11> */
.L_x_57:
[----:B------:R-:W-:Y:S05]  /*3810*/  BSYNC B1 ;  /* 0x0000000000017941 */ /* 0x000fea0003800000 */
.L_x_56:
        /* <DEDUP_REMOVED lines=9> */
.L_x_59:
[----:B------:R-:W-:Y:S05]  /*38b0*/  BSYNC B1 ;  /* 0x0000000000017941 */ /* 0x000fea0003800000 */
.L_x_58:
        /* <DEDUP_REMOVED lines=9> */
.L_x_61:
[----:B------:R-:W-:Y:S05]  /*3950*/  BSYNC B1 ;  /* 0x0000000000017941 */ /* 0x000fea0003800000 */
.L_x_60:
        /* <DEDUP_REMOVED lines=11> */
.L_x_63:
[----:B------:R-:W-:Y:S05]  /*3a10*/  BSYNC B1 ;  /* 0x0000000000017941 */ /* 0x000fea0003800000 */
.L_x_62:
        /* <DEDUP_REMOVED lines=11> */
.L_x_65:
[----:B------:R-:W-:Y:S05]  /*3ad0*/  BSYNC B1 ;  /* 0x0000000000017941 */ /* 0x000fea0003800000 */
.L_x_64:
        /* <DEDUP_REMOVED lines=9> */
.L_x_67:
[----:B------:R-:W-:Y:S05]  /*3b70*/  BSYNC B1 ;  /* 0x0000000000017941 */ /* 0x000fea0003800000 */
.L_x_66:
        /* <DEDUP_REMOVED lines=9> */
.L_x_69:
[----:B------:R-:W-:Y:S05]  /*3c10*/  BSYNC B1 ;  /* 0x0000000000017941 */ /* 0x000fea0003800000 */
.L_x_68:
        /* <DEDUP_REMOVED lines=11> */
.L_x_71:
[----:B------:R-:W-:Y:S05]  /*3cd0*/  BSYNC B1 ;  /* 0x0000000000017941 */ /* 0x000fea0003800000 */
.L_x_70:
        /* <DEDUP_REMOVED lines=11> */
.L_x_73:
[----:B------:R-:W-:Y:S05]  /*3d90*/  BSYNC B1 ;  /* 0x0000000000017941 */ /* 0x000fea0003800000 */
.L_x_72:
        /* <DEDUP_REMOVED lines=9> */
.L_x_75:
[----:B------:R-:W-:Y:S05]  /*3e30*/  BSYNC B1 ;  /* 0x0000000000017941 */ /* 0x000fea0003800000 */
.L_x_74:
        /* <DEDUP_REMOVED lines=9> */
.L_x_77:
[----:B------:R-:W-:Y:S05]  /*3ed0*/  BSYNC B1 ;  /* 0x0000000000017941 */ /* 0x000fea0003800000 */
.L_x_76:
[----:B-----5:R-:W-:Y:S01]  /*3ee0*/  LOP3.LUT R23, R118, 0xffffe000, RZ, 0xc0, !PT ;  /* 0xffffe00076177812 */ /* 0x020fe200078ec0ff */
[----:B------:R-:W-:Y:S01]  /*3ef0*/  BSSY B1, `(.L_x_78) ;  /* 0x0000009000017945 */ /* 0x000fe20003800000 */
[----:B------:R-:W-:-:S03]  /*3f00*/  ISETP.GT.AND P6, PT, R4, 0x30, PT ;  /* 0x000000300400780c */ /* 0x000fc60003fc4270 */
[----:B------:R-:W-:-:S04]  /*3f10*/  FMUL R20, R23, R90 ;  /* 0x0000005a17147220 */ /* 0x000fc80000400000 */
[----:B------:R-:W-:-:S05]  /*3f20*/  FFMA R79, R79, R22, R20 ;  /* 0x000000164f4f7223 */ /* 0x000fca0000000014 */
[----:B------:R-:W-:-:S05]  /*3f30*/  F2FP.TF32.F32.PACK_B R79, R79 ;  /* 0x0000004fff4f723e */ /* 0x000fca00024050ff */
[----:B------:R0:W-:Y:S01]  /*3f40*/  @P0 STG.E desc[UR36][R58.64+0xa4], R79 ;  /* 0x0000a44f3a000986 */ /* 0x0001e2000c101924 */
[----:B------:R-:W-:-:S13]  /*3f50*/  ISETP.GT.AND P0, PT, R3, RZ, P6 ;  /* 0x000000ff0300720c */ /* 0x000fda0003704270 */
[----:B0-----:R-:W-:Y:S05]  /*3f60*/  @!P0 BRA `(.L_x_79) ;  /* 0x0000000000048947 */ /* 0x001fea0003800000 */
[----:B------:R0:W5:Y:S02]  /*3f70*/  LDG.E.LTC128B R118, desc[UR36][R8.64+0xc0] ;  /* 0x0000c02408767981 */ /* 0x000164000c1e1920 */
.L_x_79:
[----:B------:R-:W-:Y:S05]  /*3f80*/  BSYNC B1 ;  /* 0x0000000000017941 */ /* 0x000fea0003800000 */
.L_x_78:
        /* <DEDUP_REMOVED lines=10> */
.L_x_81:
[----:B------:R-:W-:Y:S05]  /*4030*/  BSYNC B1 ;  /* 0x0000000000017941 */ /* 0x000fea0003800000 */
.L_x_80:
        /* <DEDUP_REMOVED lines=9> */
.L_x_83:
[----:B------:R-:W-:Y:S05]  /*40d0*/  BSYNC B1 ;  /* 0x0000000000017941 */ /* 0x000fea0003800000 */
.L_x_82:
        /* <DEDUP_REMOVED lines=9> */
.L_x_85:
[----:B------:R-:W-:Y:S05]  /*4170*/  BSYNC B1 ;  /* 0x0000000000017941 */ /* 0x000fea0003800000 */
.L_x_84:
        /* <DEDUP_REMOVED lines=10> */
.L_x_87:
[----:B------:R-:W-:Y:S05]  /*4220*/  BSYNC B1 ;  /* 0x0000000000017941 */ /* 0x000fea0003800000 */
.L_x_86:
[----:B-----5:R-:W-:Y:S01]  /*4230*/  LOP3.LUT R23, R118, 0xffffe000, RZ, 0xc0, !PT ;  /* 0xffffe00076177812 */ /* 0x020fe200078ec0ff */
[----:B------:R-:W-:Y:S04]  /*4240*/  BSSY B1, `(.L_x_88) ;  /* 0x000000f000017945 */ /* 0x000fe80003800000 */
[----:B------:R-:W-:-:S04]  /*4250*/  FMUL R23, R23, R90 ;  /* 0x0000005a17177220 */ /* 0x000fc80000400000 */
[----:B------:R-:W-:-:S05]  /*4260*/  FFMA R23, R84, R22, R23 ;  /* 0x0000001654177223 */ /* 0x000fca0000000017 */
[----:B------:R-:W-:-:S05]  /*4270*/  F2FP.TF32.F32.PACK_B R23, R23 ;  /* 0x00000017ff17723e */ /* 0x000fca00024050ff */
[----:B------:R0:W-:Y:S01]  /*4280*/  @P0 STG.E desc[UR36][R14.64+0xe0], R23 ;  /* 0x0000e0170e000986 */ /* 0x0001e2000c101924 */
[----:B------:R-:W-:-:S05]  /*4290*/  IADD3 R62, P0, R21, R108, RZ ;  /* 0x0000006c153e7210 */ /* 0x000fca0007f1e0ff */
[----:B------:R-:W-:Y:S01]  /*42a0*/  IMAD.X R63, R5, 0x1, R109, P0 ;  /* 0x00000001053f7824 */ /* 0x000fe200000e066d */
[----:B------:R-:W-:-:S05]  /*42b0*/  IADD3 R64, P0, R21, R108, RZ ;  /* 0x0000006c15407210 */ /* 0x000fca0007f1e0ff */
[----:B------:R-:W-:Y:S01]  /*42c0*/  IMAD.X R65, R5, 0x1, R109, P0 ;  /* 0x0000000105417824 */ /* 0x000fe200000e066d */
[----:B------:R-:W-:-:S05]  /*42d0*/  IADD3 R20, P0, R21, R14, RZ ;  /* 0x0000000e15147210 */ /* 0x000fca0007f1e0ff */
[----:B------:R-:W-:Y:S01]  /*42e0*/  IMAD.X R21, R5, 0x1, R15, P0 ;  /* 0x0000000105157824 */ /* 0x000fe200000e060f */
[----:B------:R-:W-:-:S04]  /*42f0*/  ISETP.GT.AND P0, PT, R4, 0x39, PT ;  /* 0x000000390400780c */ /* 0x000fc80003f04270 */
[----:B------:R-:W-:-:S13]  /*4300*/  ISETP.GT.AND P3, PT, R3, RZ, P0 ;  /* 0x000000ff0300720c */ /* 0x000fda0000764270 */
[----:B0-----:R-:W-:Y:S05]  /*4310*/  @!P3 BRA `(.L_x_89) ;  /* 0x000000000004b947 */ /* 0x001fea0003800000 */
[----:B------:R0:W5:Y:S02]  /*4320*/  LDG.E.LTC128B R118, desc[UR36][R8.64+0xe4] ;  /* 0x0000e42408767981 */ /* 0x000164000c1e1920 */
.L_x_89:
[----:B------:R-:W-:Y:S05]  /*4330*/  BSYNC B1 ;  /* 0x0000000000017941 */ /* 0x000fea0003800000 */
.L_x_88:
        /* <DEDUP_REMOVED lines=9> */
.L_x_91:
[----:B------:R-:W-:Y:S05]  /*43d0*/  BSYNC B1 ;  /* 0x0000000000017941 */ /* 0x000fea0003800000 */
.L_x_90:
        /* <DEDUP_REMOVED lines=9> */
.L_x_93:
[----:B------:R-:W-:Y:S05]  /*4470*/  BSYNC B1 ;  /* 0x0000000000017941 */ /* 0x000fea0003800000 */
.L_x_92:
[----:B-----5:R-:W-:-:S05]  /*4480*/  LOP3.LUT R5, R118, 0xffffe000, RZ, 0xc0, !PT ;  /* 0xffffe00076057812 */ /* 0x020fca00078ec0ff */
[----:B------:R-:W-:-:S04]  /*4490*/  FMUL R4, R5, R90 ;  /* 0x0000005a05047220 */ /* 0x000fc80000400000 */
[----:B------:R-:W-:-:S05]  /*44a0*/  FFMA R87, R87, R22, R4 ;  /* 0x0000001657577223 */ /* 0x000fca0000000004 */
[----:B------:R-:W-:-:S05]  /*44b0*/  F2FP.TF32.F32.PACK_B R87, R87 ;  /* 0x00000057ff57723e */ /* 0x000fca00024050ff */
[----:B------:R0:W-:Y:S01]  /*44c0*/  @P3 STG.E desc[UR36][R58.64+0xe4], R87 ;  /* 0x0000e4573a003986 */ /* 0x0001e2000c101924 */
[----:B------:R-:W-:-:S13]  /*44d0*/  ISETP.GT.AND P3, PT, R3, 0x80, P5 ;  /* 0x000000800300780c */ /* 0x000fda0002f64270 */
[----:B------:R-:W2:Y:S01]  /*44e0*/  @P3 LDG.E.LTC128B R118, desc[UR36][R60.64] ;  /* 0x000000243c763981 */ /* 0x000ea2000c1e1920 */
[----:B------:R-:W-:Y:S01]  /*44f0*/  BSSY B1, `(.L_x_94) ;  /* 0x000000a000017945 */ /* 0x000fe20003800000 */
[----:B--2---:R-:W-:-:S05]  /*4500*/  LOP3.LUT R5, R118, 0xffffe000, RZ, 0xc0, !PT ;  /* 0xffffe00076057812 */ /* 0x004fca00078ec0ff */
[----:B------:R-:W-:-:S04]  /*4510*/  FMUL R5, R5, R90 ;  /* 0x0000005a05057220 */ /* 0x000fc80000400000 */
[----:B------:R-:W-:-:S05]  /*4520*/  FFMA R5, R24, R22, R5 ;  /* 0x0000001618057223 */ /* 0x000fca0000000005 */
[----:B------:R-:W-:-:S05]  /*4530*/  F2FP.TF32.F32.PACK_B R5, R5 ;  /* 0x00000005ff05723e */ /* 0x000fca00024050ff */
[----:B------:R0:W-:Y:S01]  /*4540*/  @P3 STG.E desc[UR36][R20.64], R5 ;  /* 0x0000000514003986 */ /* 0x0001e2000c101924 */
[----:B------:R-:W-:-:S04]  /*4550*/  ISETP.NE.AND P3, PT, R119, RZ, PT ;  /* 0x000000ff7700720c */ /* 0x000fc80003f65270 */
[----:B------:R-:W-:-:S13]  /*4560*/  ISETP.GT.AND P3, PT, R3, 0x80, P3 ;  /* 0x000000800300780c */ /* 0x000fda0001f64270 */
[----:B0-----:R-:W-:Y:S05]  /*4570*/  @!P3 BRA `(.L_x_95) ;  /* 0x000000000004b947 */ /* 0x001fea0003800000 */
[----:B------:R0:W5:Y:S02]  /*4580*/  LDG.E.LTC128B R118, desc[UR36][R56.64+0x4] ;  /* 0x0000042438767981 */ /* 0x000164000c1e1920 */
.L_x_95:
[----:B------:R-:W-:Y:S05]  /*4590*/  BSYNC B1 ;  /* 0x0000000000017941 */ /* 0x000fea0003800000 */
.L_x_94:
[----:B-----5:R-:W-:Y:S01]  /*45a0*/  LOP3.LUT R5, R118, 0xffffe000, RZ, 0xc0, !PT ;  /* 0xffffe00076057812 */ /* 0x020fe200078ec0ff */
[----:B------:R-:W-:Y:S01]  /*45b0*/  BSSY B1, `(.L_x_96) ;  /* 0x000000a000017945 */ /* 0x000fe20003800000 */
[----:B------:R-:W-:-:S03]  /*45c0*/  ISETP.GT.AND P5, PT, R3, 0x88, P5 ;  /* 0x000000880300780c */ /* 0x000fc60002fa4270 */
[----:B------:R-:W-:Y:S01]  /*45d0*/  FMUL R4, R5, R90 ;  /* 0x0000005a05047220 */ /* 0x000fe20000400000 */
[----:B------:R-:W-:-:S03]  /*45e0*/  @P3 IMAD.MOV.U32 R5, RZ, RZ, R21 ;  /* 0x000000ffff053224 */ /* 0x000fc600078e0015 */
[----:B------:R-:W-:Y:S01]  /*45f0*/  FFMA R25, R25, R22, R4 ;  /* 0x0000001619197223 */ /* 0x000fe20000000004 */
[----:B------:R-:W-:-:S04]  /*4600*/  @P3 IMAD.MOV.U32 R4, RZ, RZ, R20 ;  /* 0x000000ffff043224 */ /* 0x000fc800078e0014 */
[----:B------:R-:W-:-:S05]  /*4610*/  F2FP.TF32.F32.PACK_B R25, R25 ;  /* 0x00000019ff19723e */ /* 0x000fca00024050ff */
[----:B------:R2:W-:Y:S01]  /*4620*/  @P3 STG.E desc[UR36][R4.64+0x4], R25 ;  /* 0x0000041904003986 */ /* 0x0005e2000c101924 */
[----:B------:R-:W-:Y:S05]  /*4630*/  @!P5 BRA `(.L_x_97) ;  /* 0x000000000004d947 */ /* 0x000fea0003800000 */
[----:B------:R0:W5:Y:S02]  /*4640*/  LDG.E.LTC128B R118, desc[UR36][R10.64] ;  /* 0x000000240a767981 */ /* 0x000164000c1e1920 */
.L_x_97:
[----:B------:R-:W-:Y:S05]  /*4650*/  BSYNC B1 ;  /* 0x0000000000017941 */ /* 0x000fea0003800000 */
.L_x_96:
[----:B--2--5:R-:W-:Y:S01]  /*4660*/  LOP3.LUT R5, R118, 0xffffe000, RZ, 0xc0, !PT ;  /* 0xffffe00076057812 */ /* 0x024fe200078ec0ff */
[----:B------:R-:W-:Y:S01]  /*4670*/  BSSY B1, `(.L_x_98) ;  /* 0x0000009000017945 */ /* 0x000fe20003800000 */
[----:B------:R-:W-:-:S03]  /*4680*/  ISETP.NE.AND P3, PT, R119, RZ, PT ;  /* 0x000000ff7700720c */ /* 0x000fc60003f65270 */
[----:B------:R-:W-:Y:S01]  /*4690*/  FMUL R5, R5, R90 ;  /* 0x0000005a05057220 */ /* 0x000fe20000400000 */
[----:B------:R-:W-:-:S03]  /*46a0*/  ISETP.GT.AND P3, PT, R3, 0x88, P3 ;  /* 0x000000880300780c */ /* 0x000fc60001f64270 */
[----:B------:R-:W-:-:S05]  /*46b0*/  FFMA R5, R26, R22, R5 ;  /* 0x000000161a057223 */ /* 0x000fca0000000005 */
[----:B------:R-:W-:-:S05]  /*46c0*/  F2FP.TF32.F32.PACK_B R5, R5 ;  /* 0x00000005ff05723e */ /* 0x000fca00024050ff */
[----:B------:R2:W-:Y:S01]  /*46d0*/  @P5 STG.E desc[UR36][R62.64], R5 ;  /* 0x000000053e005986 */ /* 0x0005e2000c101924 */
[----:B------:R-:W-:Y:S05]  /*46e0*/  @!P3 BRA `(.L_x_99) ;  /* 0x000000000004b947 */ /* 0x000fea0003800000 */
[----:B------:R0:W5:Y:S02]  /*46f0*/  LDG.E.LTC128B R118, desc[UR36][R12.64+0x4] ;  /* 0x000004240c767981 */ /* 0x000164000c1e1920 */
.L_x_99:
[----:B------:R-:W-:Y:S05]  /*4700*/  BSYNC B1 ;  /* 0x0000000000017941 */ /* 0x000fea0003800000 */
.L_x_98:
[----:B--2--5:R-:W-:Y:S01]  /*4710*/  LOP3.LUT R5, R118, 0xffffe000, RZ, 0xc0, !PT ;  /* 0xffffe00076057812 */ /* 0x024fe200078ec0ff */
[----:B------:R-:W-:Y:S01]  /*4720*/  BSSY B1, `(.L_x_100) ;  /* 0x0000009000017945 */ /* 0x000fe20003800000 */
[----:B------:R-:W-:-:S03]  /*4730*/  ISETP.NE.AND P5, PT, R120, RZ, PT ;  /* 0x000000ff7800720c */ /* 0x000fc60003fa5270 */
[----:B------:R-:W-:-:S04]  /*4740*/  FMUL R4, R5, R90 ;  /* 0x0000005a05047220 */ /* 0x000fc80000400000 */
[----:B------:R-:W-:-:S05]  /*4750*/  FFMA R27, R27, R22, R4 ;  /* 0x000000161b1b7223 */ /* 0x000fca0000000004 */
[----:B------:R-:W-:-:S05]  /*4760*/  F2FP.TF32.F32.PACK_B R27, R27 ;  /* 0x0000001bff1b723e */ /* 0x000fca00024050ff */
[----:B------:R2:W-:Y:S01]  /*4770*/  @P3 STG.E desc[UR36][R64.64+0x4], R27 ;  /* 0x0000041b40003986 */ /* 0x0005e2000c101924 */
[----:B------:R-:W-:-:S13]  /*4780*/  ISETP.GT.AND P3, PT, R3, 0x80, P5 ;  /* 0x000000800300780c */ /* 0x000fda0002f64270 */
[----:B--2---:R-:W-:Y:S05]  /*4790*/  @!P3 BRA `(.L_x_101) ;  /* 0x000000000004b947 */ /* 0x004fea0003800000 */
[----:B------:R2:W5:Y:S02]  /*47a0*/  LDG.E.LTC128B R118, desc[UR36][R56.64+0x20] ;  /* 0x0000202438767981 */ /* 0x000564000c1e1920 */
.L_x_101:
[----:B------:R-:W-:Y:S05]  /*47b0*/  BSYNC B1 ;  /* 0x0000000000017941 */ /* 0x000fea0003800000 */
.L_x_100:
[----:B-----5:R-:W-:Y:S01]  /*47c0*/  LOP3.LUT R5, R118, 0xffffe000, RZ, 0xc0, !PT ;  /* 0xffffe00076057812 */ /* 0x020fe200078ec0ff */
[----:B------:R-:W-:Y:S01]  /*47d0*/  @P3 IMAD.MOV.U32 R4, RZ, RZ, R20 ;  /* 0x000000ffff043224 */ /* 0x000fe200078e0014 */
[----:B------:R-:W-:Y:S01]  /*47e0*/  ISETP.NE.AND P5, PT, R121, RZ, PT ;  /* 0x000000ff7900720c */ /* 0x000fe20003fa5270 */
[----:B------:R-:W-:Y:S02]  /*47f0*/  BSSY B1, `(.L_x_102) ;  /* 0x0000009000017945 */ /* 0x000fe40003800000 */
[----:B------:R-:W-:-:S04]  /*4800*/  FMUL R5, R5, R90 ;  /* 0x0000005a05057220 */ /* 0x000fc80000400000 */
[----:B-1-3--:R-:W-:Y:S01]  /*4810*/  FFMA R9, R28, R22, R5 ;  /* 0x000000161c097223 */ /* 0x00afe20000000005 */
[----:B------:R-:W-:-:S04]  /*4820*/  @P3 IMAD.MOV.U32 R5, RZ, RZ, R21 ;  /* 0x000000ffff053224 */ /* 0x000fc800078e0015 */
[----:B------:R-:W-:-:S05]  /*4830*/  F2FP.TF32.F32.PACK_B R9, R9 ;  /* 0x00000009ff09723e */ /* 0x000fca00024050ff */
[----:B------:R1:W-:Y:S01]  /*4840*/  @P3 STG.E desc[UR36][R4.64+0x20], R9 ;  /* 0x0000200904003986 */ /* 0x0003e2000c101924 */
[----:B------:R-:W-:-:S13]  /*4850*/  ISETP.GT.AND P3, PT, R3, 0x80, P5 ;  /* 0x000000800300780c */ /* 0x000fda0002f64270 */
[----:B-1----:R-:W-:Y:S05]  /*4860*/  @!P3 BRA `(.L_x_103) ;  /* 0x000000000004b947 */ /* 0x002fea0003800000 */
[----:B------:R1:W5:Y:S02]  /*4870*/  LDG.E.LTC128B R118, desc[UR36][R56.64+0x24] ;  /* 0x0000242438767981 */ /* 0x000364000c1e1920 */
.L_x_103:
[----:B------:R-:W-:Y:S05]  /*4880*/  BSYNC B1 ;  /* 0x0000000000017941 */ /* 0x000fea0003800000 */
.L_x_102:
[----:B-----5:R-:W-:Y:S01]  /*4890*/  LOP3.LUT R5, R118, 0xffffe000, RZ, 0xc0, !PT ;  /* 0xffffe00076057812 */ /* 0x020fe200078ec0ff */
[----:B------:R-:W-:Y:S04]  /*48a0*/  BSSY B1, `(.L_x_104) ;  /* 0x000000b000017945 */ /* 0x000fe80003800000 */
[----:B------:R-:W-:Y:S01]  /*48b0*/  FMUL R4, R5, R90 ;  /* 0x0000005a05047220 */ /* 0x000fe20000400000 */
[----:B------:R-:W-:-:S03]  /*48c0*/  @P3 IMAD.MOV.U32 R5, RZ, RZ, R21 ;  /* 0x000000ffff053224 */ /* 0x000fc600078e0015 */
[----:B------:R-:W-:Y:S01]  /*48d0*/  FFMA R29, R29, R22, R4 ;  /* 0x000000161d1d7223 */ /* 0x000fe20000000004 */
[----:B------:R-:W-:-:S04]  /*48e0*/  @P3 IMAD.MOV.U32 R4, RZ, RZ, R20 ;  /* 0x000000ffff043224 */ /* 0x000fc800078e0014 */
[----:B------:R-:W-:-:S05]  /*48f0*/  F2FP.TF32.F32.PACK_B R29, R29 ;  /* 0x0000001dff1d723e */ /* 0x000fca00024050ff */
[----:B------:R3:W-:Y:S01]  /*4900*/  @P3 STG.E desc[UR36][R4.64+0x24], R29 ;  /* 0x0000241d04003986 */ /* 0x0007e2000c101924 */
[----:B------:R-:W-:-:S04]  /*4910*/  ISETP.NE.AND P3, PT, R120, RZ, PT ;  /* 0x000000ff7800720c */ /* 0x000fc80003f65270 */
[----:B------:R-:W-:-:S13]  /*4920*/  ISETP.GT.AND P3, PT, R3, 0x88, P3 ;  /* 0x000000880300780c */ /* 0x000fda0001f64270 */
[----:B---3--:R-:W-:Y:S05]  /*4930*/  @!P3 BRA `(.L_x_105) ;  /* 0x000000000004b947 */ /* 0x008fea0003800000 */
[----:B------:R3:W5:Y:S02]  /*4940*/  LDG.E.LTC128B R118, desc[UR36][R12.64+0x20] ;  /* 0x000020240c767981 */ /* 0x000764000c1e1920 */
.L_x_105:
[----:B------:R-:W-:Y:S05]  /*4950*/  BSYNC B1 ;  /* 0x0000000000017941 */ /* 0x000fea0003800000 */
.L_x_104:
        /* <DEDUP_REMOVED lines=9> */
.L_x_107:
[----:B------:R-:W-:Y:S05]  /*49f0*/  BSYNC B1 ;  /* 0x0000000000017941 */ /* 0x000fea0003800000 */
.L_x_106:
[----:B-----5:R-:W-:Y:S01]  /*4a00*/  LOP3.LUT R5, R118, 0xffffe000, RZ, 0xc0, !PT ;  /* 0xffffe00076057812 */ /* 0x020fe200078ec0ff */
[----:B------:R-:W-:Y:S01]  /*4a10*/  BSSY B1, `(.L_x_108) ;  /* 0x000000b000017945 */ /* 0x000fe20003800000 */
[----:B------:R-:W-:-:S03]  /*4a20*/  ISETP.NE.AND P5, PT, R104, RZ, PT ;  /* 0x000000ff6800720c */ /* 0x000fc60003fa5270 */
[----:B------:R-:W-:Y:S01]  /*4a30*/  FMUL R4, R5, R90 ;  /* 0x0000005a05047220 */ /* 0x000fe20000400000 */
[----:B------:R-:W-:-:S03]  /*4a40*/  @P3 IMAD.MOV.U32 R5, RZ, RZ, R7 ;  /* 0x000000ffff053224 */ /* 0x000fc600078e0007 */
[----:B------:R-:W-:Y:S01]  /*4a50*/  FFMA R31, R31, R22, R4 ;  /* 0x000000161f1f7223 */ /* 0x000fe20000000004 */
[----:B------:R-:W-:-:S04]  /*4a60*/  @P3 IMAD.MOV.U32 R4, RZ, RZ, R6 ;  /* 0x000000ffff043224 */ /* 0x000fc800078e0006 */
[----:B------:R-:W-:-:S05]  /*4a70*/  F2FP.TF32.F32.PACK_B R31, R31 ;  /* 0x0000001fff1f723e */ /* 0x000fca00024050ff */
[----:B------:R0:W-:Y:S01]  /*4a80*/  @P3 STG.E desc[UR36][R4.64+0x24], R31 ;  /* 0x0000241f04003986 */ /* 0x0001e2000c101924 */
[----:B------:R-:W-:-:S13]  /*4a90*/  ISETP.GT.AND P3, PT, R3, 0x80, P5 ;  /* 0x000000800300780c */ /* 0x000fda0002f64270 */
[----:B0-----:R-:W-:Y:S05]  /*4aa0*/  @!P3 BRA `(.L_x_109) ;  /* 0x000000000004b947 */ /* 0x001fea0003800000 */
[----:B------:R0:W5:Y:S02]  /*4ab0*/  LDG.E.LTC128B R118, desc[UR36][R56.64+0x40] ;  /* 0x0000402438767981 */ /* 0x000164000c1e1920 */
.L_x_109:
[----:B------:R-:W-:Y:S05]  /*4ac0*/  BSYNC B1 ;  /* 0x0000000000017941 */ /* 0x000fea0003800000 */
.L_x_108:
[----:B-----5:R-:W-:Y:S01]  /*4ad0*/  LOP3.LUT R5, R118, 0xffffe000, RZ, 0xc0, !PT ;  /* 0xffffe00076057812 */ /* 0x020fe200078ec0ff */
[----:B------:R-:W-:Y:S01]  /*4ae0*/  @P3 IMAD.MOV.U32 R4, RZ, RZ, R20 ;  /* 0x000000ffff043224 */ /* 0x000fe200078e0014 */
[----:B------:R-:W-:Y:S01]  /*4af0*/  ISETP.NE.AND P5, PT, R105, RZ, PT ;  /* 0x000000ff6900720c */ /* 0x000fe20003fa5270 */
[----:B------:R-:W-:Y:S02]  /*4b00*/  BSSY B1, `(.L_x_110) ;  /* 0x0000009000017945 */ /* 0x000fe40003800000 */
[----:B------:R-:W-:-:S04]  /*4b10*/  FMUL R5, R5, R90 ;  /* 0x0000005a05057220 */ /* 0x000fc80000400000 */
[----:B------:R-:W-:Y:S01]  /*4b20*/  FFMA R9, R32, R22, R5 ;  /* 0x0000001620097223 */ /* 0x000fe20000000005 */
[----:B------:R-:W-:-:S04]  /*4b30*/  @P3 IMAD.MOV.U32 R5, RZ, RZ, R21 ;  /* 0x000000ffff053224 */ /* 0x000fc800078e0015 */
[----:B------:R-:W-:-:S05]  /*4b40*/  F2FP.TF32.F32.PACK_B R9, R9 ;  /* 0x00000009ff09723e */ /* 0x000fca00024050ff */
[----:B------:R0:W-:Y:S01]  /*4b50*/  @P3 STG.E desc[UR36][R4.64+0x40], R9 ;  /* 0x0000400904003986 */ /* 0x0001e2000c101924 */
[----:B------:R-:W-:-:S13]  /*4b60*/  ISETP.GT.AND P3, PT, R3, 0x80, P5 ;  /* 0x000000800300780c */ /* 0x000fda0002f64270 */
[----:B0-----:R-:W-:Y:S05]  /*4b70*/  @!P3 BRA `(.L_x_111) ;  /* 0x000000000004b947 */ /* 0x001fea0003800000 */
[----:B------:R0:W5:Y:S02]  /*4b80*/  LDG.E.LTC128B R118, desc[UR36][R56.64+0x44] ;  /* 0x0000442438767981 */ /* 0x000164000c1e1920 */
.L_x_111:
[----:B------:R-:W-:Y:S05]  /*4b90*/  BSYNC B1 ;  /* 0x0000000000017941 */ /* 0x000fea0003800000 */
.L_x_110:
        /* <DEDUP_REMOVED lines=10> */
[----:B0-----:R-:W-:Y:S05]  /*4c40*/  @!P3 BRA `(.L_x_113) ;  /* 0x000000000004b947 */ /* 0x001fea0003800000 */
[----:B------:R0:W5:Y:S02]  /*4c50*/  LDG.E.LTC128B R118, desc[UR36][R12.64+0x40] ;  /* 0x000040240c767981 */ /* 0x000164000c1e1920 */
.L_x_113:
[----:B------:R-:W-:Y:S05]  /*4c60*/  BSYNC B1 ;  /* 0x0000000000017941 */ /* 0x000fea0003800000 */
.L_x_112:
[----:B-----5:R-:W-:Y:S01]  /*4c70*/  LOP3.LUT R5, R118, 0xffffe000, RZ, 0xc0, !PT ;  /* 0xffffe00076057812 */ /* 0x020fe200078ec0ff */
[----:B------:R-:W-:Y:S01]  /*4c80*/  @P3 IMAD.MOV.U32 R4, RZ, RZ, R6 ;  /* 0x000000ffff043224 */ /* 0x000fe200078e0006 */
[----:B------:R-:W-:Y:S03]  /*4c90*/  BSSY B1, `(.L_x_114) ;  /* 0x0000009000017945 */ /* 0x000fe60003800000 */
        /* <DEDUP_REMOVED lines=8> */
.L_x_115:
[----:B------:R-:W-:Y:S05]  /*4d20*/  BSYNC B1 ;  /* 0x0000000000017941 */ /* 0x000fea0003800000 */
.L_x_114:
        /* <DEDUP_REMOVED lines=12> */
.L_x_117:
[----:B------:R-:W-:Y:S05]  /*4df0*/  BSYNC B1 ;  /* 0x0000000000017941 */ /* 0x000fea0003800000 */
.L_x_116:
        /* <DEDUP_REMOVED lines=12> */
.L_x_119:
[----:B------:R-:W-:Y:S05]  /*4ec0*/  BSYNC B1 ;  /* 0x0000000000017941 */ /* 0x000fea0003800000 */
.L_x_118:
        /* <DEDUP_REMOVED lines=12> */
.L_x_121:
[----:B------:R-:W-:Y:S05]  /*4f90*/  BSYNC B1 ;  /* 0x0000000000017941 */ /* 0x000fea0003800000 */
.L_x_120:
        /* <DEDUP_REMOVED lines=11> */
.L_x_123:
[----:B------:R-:W-:Y:S05]  /*5050*/  BSYNC B1 ;  /* 0x0000000000017941 */ /* 0x000fea0003800000 */
.L_x_122:
        /* <DEDUP_REMOVED lines=12> */
.L_x_125:
[----:B------:R-:W-:Y:S05]  /*5120*/  BSYNC B1 ;  /* 0x0000000000017941 */ /* 0x000fea0003800000 */
.L_x_124:
        /* <DEDUP_REMOVED lines=12> */
.L_x_127:
[----:B------:R-:W-:Y:S05]  /*51f0*/  BSYNC B1 ;  /* 0x0000000000017941 */ /* 0x000fea0003800000 */
.L_x_126:
        /* <DEDUP_REMOVED lines=12> */
.L_x_129:
[----:B------:R-:W-:Y:S05]  /*52c0*/  BSYNC B1 ;  /* 0x0000000000017941 */ /* 0x000fea0003800000 */
.L_x_128:
        /* <DEDUP_REMOVED lines=11> */
.L_x_131:
[----:B------:R-:W-:Y:S05]  /*5380*/  BSYNC B1 ;  /* 0x0000000000017941 */ /* 0x000fea0003800000 */
.L_x_130:
        /* <DEDUP_REMOVED lines=12> */
.L_x_133:
[----:B------:R-:W-:Y:S05]  /*5450*/  BSYNC B1 ;  /* 0x0000000000017941 */ /* 0x000fea0003800000 */
.L_x_132:
        /* <DEDUP_REMOVED lines=11> */
.L_x_135:
[----:B------:R-:W-:Y:S05]  /*5510*/  BSYNC B1 ;  /* 0x0000000000017941 */ /* 0x000fea0003800000 */
.L_x_134:
        /* <DEDUP_REMOVED lines=11> */
.L_x_137:
[----:B------:R-:W-:Y:S05]  /*55d0*/  BSYNC B1 ;  /* 0x0000000000017941 */ /* 0x000fea0003800000 */
.L_x_136:
        /* <DEDUP_REMOVED lines=11> */
.L_x_139:
[----:B------:R-:W-:Y:S05]  /*5690*/  BSYNC B1 ;  /* 0x0000000000017941 */ /* 0x000fea0003800000 */
.L_x_138:
        /* <DEDUP_REMOVED lines=11> */
.L_x_141:
[----:B------:R-:W-:Y:S05]  /*5750*/  BSYNC B1 ;  /* 0x0000000000017941 */ /* 0x000fea0003800000 */
.L_x_140:
        /* <DEDUP_REMOVED lines=11> */
.L_x_143:
[----:B------:R-:W-:Y:S05]  /*5810*/  BSYNC B1 ;  /* 0x0000000000017941 */ /* 0x000fea0003800000 */
.L_x_142:
        /* <DEDUP_REMOVED lines=11> */
.L_x_145:
[----:B------:R-:W-:Y:S05]  /*58d0*/  BSYNC B1 ;  /* 0x0000000000017941 */ /* 0x000fea0003800000 */
.L_x_144:
[----:B0----5:R-:W-:Y:S01]  /*58e0*/  LOP3.LUT R5, R118, 0xffffe000, RZ, 0xc0, !PT ;  /* 0xffffe00076057812 */ /* 0x021fe200078ec0ff */
[----:B------:R-:W-:Y:S01]  /*58f0*/  @P6 IMAD.MOV.U32 R4, RZ, RZ, R6 ;  /* 0x000000ffff046224 */ /* 0x000fe200078e0006 */
[----:B------:R-:W-:Y:S01]  /*5900*/  ISETP.GT.AND P2, PT, R3, 0x88, P2 ;  /* 0x000000880300780c */ /* 0x000fe20001744270 */
[----:B------:R-:W-:Y:S02]  /*5910*/  BSSY B1, `(.L_x_146) ;  /* 0x0000008000017945 */ /* 0x000fe40003800000 */
[----:B------:R-:W-:-:S04]  /*5920*/  FMUL R5, R5, R90 ;  /* 0x0000005a05057220 */ /* 0x000fc80000400000 */
[----:B------:R-:W-:Y:S01]  /*5930*/  FFMA R9, R50, R22, R5 ;  /* 0x0000001632097223 */ /* 0x000fe20000000005 */
[----:B------:R-:W-:-:S04]  /*5940*/  @P6 IMAD.MOV.U32 R5, RZ, RZ, R7 ;  /* 0x000000ffff056224 */ /* 0x000fc800078e0007 */
[----:B------:R-:W-:-:S05]  /*5950*/  F2FP.TF32.F32.PACK_B R9, R9 ;  /* 0x00000009ff09723e */ /* 0x000fca00024050ff */
[----:B------:R0:W-:Y:S01]  /*5960*/  @P6 STG.E desc[UR36][R4.64+0xc0], R9 ;  /* 0x0000c00904006986 */ /* 0x0001e2000c101924 */
[----:B------:R-:W-:Y:S05]  /*5970*/  @!P2 BRA `(.L_x_147) ;  /* 0x000000000004a947 */ /* 0x000fea0003800000 */
[----:B------:R0:W5:Y:S02]  /*5980*/  LDG.E.LTC128B R118, desc[UR36][R12.64+0xc4] ;  /* 0x0000c4240c767981 */ /* 0x000164000c1e1920 */
.L_x_147:
[----:B------:R-:W-:Y:S05]  /*5990*/  BSYNC B1 ;  /* 0x0000000000017941 */ /* 0x000fea0003800000 */
.L_x_146:
[----:B0----5:R-:W-:Y:S01]  /*59a0*/  LOP3.LUT R5, R118, 0xffffe000, RZ, 0xc0, !PT ;  /* 0xffffe00076057812 */ /* 0x021fe200078ec0ff */
        /* <DEDUP_REMOVED lines=10> */
.L_x_149:
[----:B------:R-:W-:Y:S05]  /*5a50*/  BSYNC B1 ;  /* 0x0000000000017941 */ /* 0x000fea0003800000 */
.L_x_148:
        /* <DEDUP_REMOVED lines=11> */
.L_x_151:
[----:B------:R-:W-:Y:S05]  /*5b10*/  BSYNC B1 ;  /* 0x0000000000017941 */ /* 0x000fea0003800000 */
.L_x_150:
[----:B0----5:R-:W-:Y:S01]  /*5b20*/  LOP3.LUT R5, R118, 0xffffe000, RZ, 0xc0, !PT ;  /* 0xffffe00076057812 */ /* 0x021fe200078ec0ff */
[----:B------:R-:W-:Y:S01]  /*5b30*/  BSSY B1, `(.L_x_152) ;  /* 0x0000008000017945 */ /* 0x000fe20003800000 */
[----:B------:R-:W-:-:S03]  /*5b40*/  ISETP.GT.AND P1, PT, R3, 0x88, P1 ;  /* 0x000000880300780c */ /* 0x000fc60000f24270 */
[----:B------:R-:W-:-:S04]  /*5b50*/  FMUL R4, R5, R90 ;  /* 0x0000005a05047220 */ /* 0x000fc80000400000 */
[----:B------:R-:W-:-:S05]  /*5b60*/  FFMA R53, R53, R22, R4 ;  /* 0x0000001635357223 */ /* 0x000fca0000000004 */
[----:B------:R-:W-:-:S05]  /*5b70*/  F2FP.TF32.F32.PACK_B R53, R53 ;  /* 0x00000035ff35723e */ /* 0x000fca00024050ff */
[----:B------:R0:W-:Y:S01]  /*5b80*/  @P2 STG.E desc[UR36][R20.64+0xe4], R53 ;  /* 0x0000e43514002986 */ /* 0x0001e2000c101924 */
[----:B------:R-:W-:Y:S05]  /*5b90*/  @!P1 BRA `(.L_x_153) ;  /* 0x0000000000049947 */ /* 0x000fea0003800000 */
[----:B------:R0:W5:Y:S02]  /*5ba0*/  LDG.E.LTC128B R118, desc[UR36][R12.64+0xe0] ;  /* 0x0000e0240c767981 */ /* 0x000164000c1e1920 */
.L_x_153:
[----:B------:R-:W-:Y:S05]  /*5bb0*/  BSYNC B1 ;  /* 0x0000000000017941 */ /* 0x000fea0003800000 */
.L_x_152:
[----:B-----5:R-:W-:Y:S01]  /*5bc0*/  LOP3.LUT R5, R118, 0xffffe000, RZ, 0xc0, !PT ;  /* 0xffffe00076057812 */ /* 0x020fe200078ec0ff */
        /* <DEDUP_REMOVED lines=10> */
.L_x_155:
[----:B------:R-:W-:Y:S05]  /*5c70*/  BSYNC B1 ;  /* 0x0000000000017941 */ /* 0x000fea0003800000 */
.L_x_154:
[----:B------:R-:W-:Y:S05]  /*5c80*/  @!P0 BRA `(.L_x_156) ;  /* 0x0000001400688947 */ /* 0x000fea0003800000 */
[----:B-----5:R-:W-:-:S05]  /*5c90*/  LOP3.LUT R3, R118, 0xffffe000, RZ, 0xc0, !PT ;  /* 0xffffe00076037812 */ /* 0x020fca00078ec0ff */
[----:B0-----:R-:W-:-:S04]  /*5ca0*/  FMUL R4, R3, R90 ;  /* 0x0000005a03047220 */ /* 0x001fc80000400000 */
[----:B------:R-:W-:-:S05]  /*5cb0*/  FFMA R55, R55, R22, R4 ;  /* 0x0000001637377223 */ /* 0x000fca0000000004 */
[----:B------:R-:W-:-:S05]  /*5cc0*/  F2FP.TF32.F32.PACK_B R55, R55 ;  /* 0x00000037ff37723e */ /* 0x000fca00024050ff */
[----:B------:R0:W-:Y:S01]  /*5cd0*/  STG.E desc[UR36][R6.64+0xe4], R55 ;  /* 0x0000e43706007986 */ /* 0x0001e2000c101924 */
[----:B------:R-:W-:Y:S05]  /*5ce0*/  BRA `(.L_x_156) ;  /* 0x0000001400507947 */ /* 0x000fea0003800000 */
.L_x_33:
[----:B------:R-:W-:Y:S01]  /*5cf0*/  ISETP.GT.AND P4, PT, R4, 0x1, PT ;  /* 0x000000010400780c */ /* 0x000fe20003f84270 */
[----:B------:R-:W-:Y:S01]  /*5d00*/  ULDC.64 UR4, c[0x0][0x5c0] ;  /* 0x0001700000047ab9 */ /* 0x000fe20000000a00 */
[-C--:B------:R-:W-:Y:S01]  /*5d10*/  FMUL R5, R56, R22.reuse ;  /* 0x0000001638057220 */ /* 0x080fe20000400000 */
[C---:B------:R-:W-:Y:S01]  /*5d20*/  LEA R8, P2, R102.reuse, UR4, 0x2 ;  /* 0x0000000466087c11 */ /* 0x040fe2000f8410ff */
[-C--:B------:R-:W-:Y:S01]  /*5d30*/  FMUL R57, R57, R22.reuse ;  /* 0x0000001639397220 */ /* 0x080fe20000400000 */
[----:B------:R-:W-:Y:S01]  /*5d40*/  ISETP.GT.AND P1, PT, R3, RZ, P4 ;  /* 0x000000ff0300720c */ /* 0x000fe20002724270 */
[----:B------:R-:W-:Y:S01]  /*5d50*/  IMAD.SHL.U32 R15, R91, 0x4, RZ ;  /* 0x000000045b0f7824 */ /* 0x000fe200078e00ff */
[----:B------:R-:W-:Y:S01]  /*5d60*/  LEA.HI.X R9, R102, UR5, R115, 0x2, P2 ;  /* 0x0000000566097c11 */ /* 0x000fe200090f1473 */
[----:B------:R-:W-:Y:S01]  /*5d70*/  IMAD.SHL.U32 R103, R92, 0x4, RZ ;  /* 0x000000045c677824 */ /* 0x000fe200078e00ff */
[----:B------:R-:W-:Y:S01]  /*5d80*/  F2FP.TF32.F32.PACK_B R5, R5 ;  /* 0x00000005ff05723e */ /* 0x000fe200024050ff */
[-C--:B------:R-:W-:Y:S01]  /*5d90*/  FMUL R13, R58, R22.reuse ;  /* 0x000000163a0d7220 */ /* 0x080fe20000400000 */
[----:B------:R-:W-:Y:S01]  /*5da0*/  F2FP.TF32.F32.PACK_B R57, R57 ;  /* 0x00000039ff39723e */ /* 0x000fe200024050ff */
[-C--:B------:R-:W-:Y:S01]  /*5db0*/  FMUL R59, R59, R22.reuse ;  /* 0x000000163b3b7220 */ /* 0x080fe20000400000 */
[----:B------:R-:W-:Y:S01]  /*5dc0*/  SHF.L.U64.HI R7, R91, 0x2, R94 ;  /* 0x000000025b077819 */ /* 0x000fe2000001025e */
[----:B------:R0:W-:Y:S01]  /*5dd0*/  @P0 STG.E desc[UR36][R8.64], R5 ;  /* 0x0000000508000986 */ /* 0x0001e2000c101924 */
[----:B------:R-:W-:Y:S01]  /*5de0*/  ISETP.GT.AND P0, PT, R3, 0x8, P5 ;  /* 0x000000080300780c */ /* 0x000fe20002f04270 */
[----:B------:R-:W-:Y:S01]  /*5df0*/  FMUL R61, R61, R22 ;  /* 0x000000163d3d7220 */ /* 0x000fe20000400000 */
[----:B------:R-:W-:Y:S01]  /*5e00*/  SHF.L.U64.HI R23, R92, 0x2, R93 ;  /* 0x000000025c177819 */ /* 0x000fe2000001025d */
[----:B------:R-:W-:Y:S01]  /*5e10*/  @P1 STG.E desc[UR36][R8.64+0x4], R57 ;  /* 0x0000043908001986 */ /* 0x000fe2000c101924 */
[----:B------:R-:W-:Y:S01]  /*5e20*/  IADD3 R10, P1, R15, R8, RZ ;  /* 0x000000080f0a7210 */ /* 0x000fe20007f3e0ff */
[-C--:B------:R-:W-:Y:S01]  /*5e30*/  FMUL R63, R63, R22.reuse ;  /* 0x000000163f3f7220 */ /* 0x080fe20000400000 */
[----:B------:R-:W-:Y:S01]  /*5e40*/  F2FP.TF32.F32.PACK_B R13, R13 ;  /* 0x0000000dff0d723e */ /* 0x000fe200024050ff */
[----:B------:R-:W-:Y:S01]  /*5e50*/  FMUL R65, R65, R22 ;  /* 0x0000001641417220 */ /* 0x000fe20000400000 */
[----:B------:R-:W-:Y:S01]  /*5e60*/  ISETP.GT.AND P3, PT, R4, 0x8, PT ;  /* 0x000000080400780c */ /* 0x000fe20003f64270 */
[----:B------:R-:W-:Y:S01]  /*5e70*/  IMAD.X R11, R7, 0x1, R9, P1 ;  /* 0x00000001070b7824 */ /* 0x000fe200008e0609 */
[----:B------:R-:W-:Y:S01]  /*5e80*/  IADD3 R6, P1, P2, R103, R8, R15 ;  /* 0x0000000867067210 */ /* 0x000fe20007a3e00f */
[-C--:B0-----:R-:W-:Y:S01]  /*5e90*/  FMUL R5, R60, R22.reuse ;  /* 0x000000163c057220 */ /* 0x081fe20000400000 */
[----:B------:R-:W-:Y:S01]  /*5ea0*/  F2FP.TF32.F32.PACK_B R59, R59 ;  /* 0x0000003bff3b723e */ /* 0x000fe200024050ff */
[-C--:B------:R-:W-:Y:S01]  /*5eb0*/  FMUL R67, R67, R22.reuse ;  /* 0x0000001643437220 */ /* 0x080fe20000400000 */
[----:B------:R-:W-:Y:S01]  /*5ec0*/  IADD3.X R7, R23, R9, R7, P1, P2 ;  /* 0x0000000917077210 */ /* 0x000fe20000fe4407 */
[----:B------:R0:W-:Y:S01]  /*5ed0*/  @P0 STG.E desc[UR36][R10.64], R13 ;  /* 0x0000000d0a000986 */ /* 0x0001e2000c101924 */
[----:B------:R-:W-:Y:S01]  /*5ee0*/  ISETP.GT.AND P1, PT, R3, 0x8, P4 ;  /* 0x000000080300780c */ /* 0x000fe20002724270 */
[-C--:B------:R-:W-:Y:S01]  /*5ef0*/  FMUL R69, R69, R22.reuse ;  /* 0x0000001645457220 */ /* 0x080fe20000400000 */
[----:B------:R-:W-:Y:S01]  /*5f00*/  ISETP.GT.AND P0, PT, R3, RZ, P3 ;  /* 0x000000ff0300720c */ /* 0x000fe20001f04270 */
[-C--:B------:R-:W-:Y:S01]  /*5f10*/  FMUL R71, R71, R22.reuse ;  /* 0x0000001647477220 */ /* 0x080fe20000400000 */
[----:B------:R-:W-:Y:S01]  /*5f20*/  F2FP.TF32.F32.PACK_B R5, R5 ;  /* 0x00000005ff05723e */ /* 0x000fe200024050ff */
[-C--:B------:R-:W-:Y:S01]  /*5f30*/  FMUL R73, R73, R22.reuse ;  /* 0x0000001649497220 */ /* 0x080fe20000400000 */
[----:B------:R-:W-:Y:S01]  /*5f40*/  ISETP.GT.AND P2, PT, R4, 0x9, PT ;  /* 0x000000090400780c */ /* 0x000fe20003f44270 */
[-C--:B------:R-:W-:Y:S01]  /*5f50*/  FMUL R75, R75, R22.reuse ;  /* 0x000000164b4b7220 */ /* 0x080fe20000400000 */
[----:B------:R-:W-:Y:S01]  /*5f60*/  F2FP.TF32.F32.PACK_B R61, R61 ;  /* 0x0000003dff3d723e */ /* 0x000fe200024050ff */
[-C--:B------:R-:W-:Y:S01]  /*5f70*/  FMUL R77, R77, R22.reuse ;  /* 0x000000164d4d7220 */ /* 0x080fe20000400000 */
[----:B------:R-:W-:Y:S01]  /*5f80*/  F2FP.TF32.F32.PACK_B R63, R63 ;  /* 0x0000003fff3f723e */ /* 0x000fe200024050ff */
[-C--:B0-----:R-:W-:Y:S01]  /*5f90*/  FMUL R13, R62, R22.reuse ;  /* 0x000000163e0d7220 */ /* 0x081fe20000400000 */
[----:B------:R-:W-:Y:S01]  /*5fa0*/  F2FP.TF32.F32.PACK_B R65, R65 ;  /* 0x00000041ff41723e */ /* 0x000fe200024050ff */
[----:B------:R-:W-:Y:S01]  /*5fb0*/  @P1 STG.E desc[UR36][R10.64+0x4], R59 ;  /* 0x0000043b0a001986 */ /* 0x000fe2000c101924 */
[----:B------:R-:W-:Y:S01]  /*5fc0*/  ISETP.GT.AND P1, PT, R4, 0x11, PT ;  /* 0x000000110400780c */ /* 0x000fe20003f24270 */
[-C--:B------:R-:W-:Y:S01]  /*5fd0*/  FMUL R79, R79, R22.reuse ;  /* 0x000000164f4f7220 */ /* 0x080fe20000400000 */
[----:B------:R-:W-:Y:S01]  /*5fe0*/  F2FP.TF32.F32.PACK_B R13, R13 ;  /* 0x0000000dff0d723e */ /* 0x000fe200024050ff */
[----:B------:R0:W-:Y:S01]  /*5ff0*/  @P0 STG.E desc[UR36][R8.64+0x20], R5 ;  /* 0x0000200508000986 */ /* 0x0001e2000c101924 */
[----:B------:R-:W-:Y:S01]  /*6000*/  ISETP.GT.AND P0, PT, R3, RZ, P2 ;  /* 0x000000ff0300720c */ /* 0x000fe20001704270 */
[-C--:B------:R-:W-:Y:S01]  /*6010*/  FMUL R81, R81, R22.reuse ;  /* 0x0000001651517220 */ /* 0x080fe20000400000 */
[----:B------:R-:W-:Y:S01]  /*6020*/  F2FP.TF32.F32.PACK_B R67, R67 ;  /* 0x00000043ff43723e */ /* 0x000fe200024050ff */
        /* <DEDUP_REMOVED lines=8> */
[-C--:B0-----:R-:W-:Y:S01]  /*60b0*/  FMUL R5, R64, R22.reuse ;  /* 0x0000001640057220 */ /* 0x081fe20000400000 */
[C---:B------:R-:W-:Y:S01]  /*60c0*/  ISETP.GT.AND P4, PT, R4.reuse, 0x29, PT ;  /* 0x000000290400780c */ /* 0x040fe20003f84270 */
[----:B------:R-:W-:Y:S01]  /*60d0*/  @P0 STG.E desc[UR36][R8.64+0x24], R61 ;  /* 0x0000243d08000986 */ /* 0x000fe2000c101924 */
[----:B------:R-:W-:Y:S01]  /*60e0*/  ISETP.GT.AND P0, PT, R3, 0x8, P3 ;  /* 0x000000080300780c */ /* 0x000fe20001f04270 */
[-C--:B------:R-:W-:Y:S01]  /*60f0*/  FMUL R27, R27, R22.reuse ;  /* 0x000000161b1b7220 */ /* 0x080fe20000400000 */
[----:B------:R-:W-:Y:S01]  /*6100*/  F2FP.TF32.F32.PACK_B R5, R5 ;  /* 0x00000005ff05723e */ /* 0x000fe200024050ff */
[-C--:B------:R-:W-:Y:S01]  /*6110*/  FMUL R29, R29, R22.reuse ;  /* 0x000000161d1d7220 */ /* 0x080fe20000400000 */
[----:B------:R-:W-:Y:S01]  /*6120*/  F2FP.TF32.F32.PACK_B R77, R77 ;  /* 0x0000004dff4d723e */ /* 0x000fe200024050ff */
[-C--:B------:R-:W-:Y:S01]  /*6130*/  FMUL R31, R31, R22.reuse ;  /* 0x000000161f1f7220 */ /* 0x080fe20000400000 */
[----:B------:R-:W-:Y:S01]  /*6140*/  F2FP.TF32.F32.PACK_B R79, R79 ;  /* 0x0000004fff4f723e */ /* 0x000fe200024050ff */
[-C--:B------:R-:W-:Y:S01]  /*6150*/  FMUL R33, R33, R22.reuse ;  /* 0x0000001621217220 */ /* 0x080fe20000400000 */
[C---:B------:R-:W-:Y:S01]  /*6160*/  ISETP.GT.AND P3, PT, R4.reuse, 0x31, PT ;  /* 0x000000310400780c */ /* 0x040fe20003f64270 */
[-C--:B------:R-:W-:Y:S01]  /*6170*/  FMUL R35, R35, R22.reuse ;  /* 0x0000001623237220 */ /* 0x080fe20000400000 */
[----:B------:R-:W-:Y:S01]  /*6180*/  F2FP.TF32.F32.PACK_B R81, R81 ;  /* 0x00000051ff51723e */ /* 0x000fe200024050ff */
[-C--:B------:R-:W-:Y:S01]  /*6190*/  FMUL R37, R37, R22.reuse ;  /* 0x0000001625257220 */ /* 0x080fe20000400000 */
[----:B------:R-:W-:Y:S01]  /*61a0*/  F2FP.TF32.F32.PACK_B R83, R83 ;  /* 0x00000053ff53723e */ /* 0x000fe200024050ff */
[----:B------:R0:W-:Y:S01]  /*61b0*/  @P0 STG.E desc[UR36][R10.64+0x20], R13 ;  /* 0x0000200d0a000986 */ /* 0x0001e2000c101924 */
[----:B------:R-:W-:Y:S01]  /*61c0*/  ISETP.GT.AND P0, PT, R3, 0x8, P2 ;  /* 0x000000080300780c */ /* 0x000fe20001704270 */
[-C--:B------:R-:W-:Y:S01]  /*61d0*/  FMUL R39, R39, R22.reuse ;  /* 0x0000001627277220 */ /* 0x080fe20000400000 */
[----:B------:R-:W-:Y:S01]  /*61e0*/  ISETP.GT.AND P2, PT, R4, 0x10, PT ;  /* 0x000000100400780c */ /* 0x000fe20003f44270 */
        /* <DEDUP_REMOVED lines=9> */
[----:B------:R-:W-:Y:S01]  /*6280*/  F2FP.TF32.F32.PACK_B R29, R29 ;  /* 0x0000001dff1d723e */ /* 0x000fe200024050ff */
[----:B------:R-:W-:Y:S01]  /*6290*/  @P0 STG.E desc[UR36][R10.64+0x24], R63 ;  /* 0x0000243f0a000986 */ /* 0x000fe2000c101924 */
[----:B------:R-:W-:Y:S01]  /*62a0*/  ISETP.GT.AND P0, PT, R3, RZ, P2 ;  /* 0x000000ff0300720c */ /* 0x000fe20001704270 */
[-C--:B------:R-:W-:Y:S01]  /*62b0*/  FMUL R49, R49, R22.reuse ;  /* 0x0000001631317220 */ /* 0x080fe20000400000 */
[----:B------:R-:W-:Y:S01]  /*62c0*/  F2FP.TF32.F32.PACK_B R13, R13 ;  /* 0x0000000dff0d723e */ /* 0x000fe200024050ff */
[-C--:B------:R-:W-:Y:S01]  /*62d0*/  FMUL R51, R51, R22.reuse ;  /* 0x0000001633337220 */ /* 0x080fe20000400000 */
[----:B------:R-:W-:Y:S01]  /*62e0*/  F2FP.TF32.F32.PACK_B R31, R31 ;  /* 0x0000001fff1f723e */ /* 0x000fe200024050ff */
[-C--:B------:R-:W-:Y:S01]  /*62f0*/  FMUL R53, R53, R22.reuse ;  /* 0x0000001635357220 */ /* 0x080fe20000400000 */
[----:B------:R-:W-:Y:S01]  /*6300*/  F2FP.TF32.F32.PACK_B R33, R33 ;  /* 0x00000021ff21723e */ /* 0x000fe200024050ff */
[----:B------:R-:W-:Y:S01]  /*6310*/  FMUL R55, R55, R22 ;  /* 0x0000001637377220 */ /* 0x000fe20000400000 */
[----:B------:R-:W-:-:S02]  /*6320*/  F2FP.TF32.F32.PACK_B R35, R35 ;  /* 0x00000023ff23723e */ /* 0x000fc400024050ff */
[----:B------:R-:W-:Y:S02]  /*6330*/  F2FP.TF32.F32.PACK_B R37, R37 ;  /* 0x00000025ff25723e */ /* 0x000fe400024050ff */
[----:B------:R-:W-:Y:S01]  /*6340*/  F2FP.TF32.F32.PACK_B R39, R39 ;  /* 0x00000027ff27723e */ /* 0x000fe200024050ff */
[----:B------:R0:W-:Y:S01]  /*6350*/  @P0 STG.E desc[UR36][R8.64+0x40], R5 ;  /* 0x0000400508000986 */ /* 0x0001e2000c101924 */
[----:B------:R-:W-:Y:S02]  /*6360*/  ISETP.GT.AND P0, PT, R3, RZ, P1 ;  /* 0x000000ff0300720c */ /* 0x000fe40000f04270 */
[----:B------:R-:W-:Y:S02]  /*6370*/  F2FP.TF32.F32.PACK_B R41, R41 ;  /* 0x00000029ff29723e */ /* 0x000fe400024050ff */
[----:B------:R-:W-:Y:S02]  /*6380*/  F2FP.TF32.F32.PACK_B R43, R43 ;  /* 0x0000002bff2b723e */ /* 0x000fe400024050ff */
[----:B------:R-:W-:-:S02]  /*6390*/  F2FP.TF32.F32.PACK_B R45, R45 ;  /* 0x0000002dff2d723e */ /* 0x000fc400024050ff */
[----:B------:R-:W-:Y:S02]  /*63a0*/  F2FP.TF32.F32.PACK_B R47, R47 ;  /* 0x0000002fff2f723e */ /* 0x000fe400024050ff */
[----:B------:R-:W-:Y:S01]  /*63b0*/  F2FP.TF32.F32.PACK_B R49, R49 ;  /* 0x00000031ff31723e */ /* 0x000fe200024050ff */
[----:B0-----:R-:W-:Y:S01]  /*63c0*/  FMUL R5, R68, R22 ;  /* 0x0000001644057220 */ /* 0x001fe20000400000 */
[----:B------:R-:W-:Y:S01]  /*63d0*/  F2FP.TF32.F32.PACK_B R51, R51 ;  /* 0x00000033ff33723e */ /* 0x000fe200024050ff */
[----:B------:R-:W-:Y:S01]  /*63e0*/  @P0 STG.E desc[UR36][R8.64+0x44], R65 ;  /* 0x0000444108000986 */ /* 0x000fe2000c101924 */
[----:B------:R-:W-:Y:S02]  /*63f0*/  ISETP.GT.AND P0, PT, R3, 0x8, P2 ;  /* 0x000000080300780c */ /* 0x000fe40001704270 */
[----:B------:R-:W-:Y:S02]  /*6400*/  ISETP.GT.AND P2, PT, R4, 0x18, PT ;  /* 0x000000180400780c */ /* 0x000fe40003f44270 */
[----:B------:R-:W-:-:S02]  /*6410*/  F2FP.TF32.F32.PACK_B R5, R5 ;  /* 0x00000005ff05723e */ /* 0x000fc400024050ff */
[----:B------:R-:W-:Y:S02]  /*6420*/  F2FP.TF32.F32.PACK_B R53, R53 ;  /* 0x00000035ff35723e */ /* 0x000fe400024050ff */
[----:B------:R-:W-:-:S05]  /*6430*/  F2FP.TF32.F32.PACK_B R55, R55 ;  /* 0x00000037ff37723e */ /* 0x000fca00024050ff */
[----:B------:R0:W-:Y:S01]  /*6440*/  @P0 STG.E desc[UR36][R10.64+0x40], R13 ;  /* 0x0000400d0a000986 */ /* 0x0001e2000c101924 */
[----:B------:R-:W-:Y:S02]  /*6450*/  ISETP.GT.AND P0, PT, R3, 0x8, P1 ;  /* 0x000000080300780c */ /* 0x000fe40000f04270 */
[----:B------:R-:W-:Y:S01]  /*6460*/  ISETP.GT.AND P1, PT, R4, 0x19, PT ;  /* 0x000000190400780c */ /* 0x000fe20003f24270 */
[----:B0-----:R-:W-:-:S10]  /*6470*/  FMUL R13, R70, R22 ;  /* 0x00000016460d7220 */ /* 0x001fd40000400000 */
[----:B------:R-:W-:Y:S01]  /*6480*/  @P0 STG.E desc[UR36][R10.64+0x44], R67 ;  /* 0x000044430a000986 */ /* 0x000fe2000c101924 */
[----:B------:R-:W-:Y:S02]  /*6490*/  ISETP.GT.AND P0, PT, R3, RZ, P2 ;  /* 0x000000ff0300720c */ /* 0x000fe40001704270 */
[----:B------:R-:W-:-:S11]  /*64a0*/  F2FP.TF32.F32.PACK_B R13, R13 ;  /* 0x0000000dff0d723e */ /* 0x000fd600024050ff */
[----:B------:R0:W-:Y:S01]  /*64b0*/  @P0 STG.E desc[UR36][R8.64+0x60], R5 ;  /* 0x0000600508000986 */ /* 0x0001e2000c101924 */
[----:B------:R-:W-:Y:S01]  /*64c0*/  ISETP.GT.AND P0, PT, R3, RZ, P1 ;  /* 0x000000ff0300720c */ /* 0x000fe20000f04270 */
[----:B0-----:R-:W-:-:S12]  /*64d0*/  FMUL R5, R72, R22 ;  /* 0x0000001648057220 */ /* 0x001fd80000400000 */
[----:B------:R-:W-:Y:S01]  /*64e0*/  @P0 STG.E desc[UR36][R8.64+0x64], R69 ;  /* 0x0000644508000986 */ /* 0x000fe2000c101924 */
[----:B------:R-:W-:Y:S02]  /*64f0*/  ISETP.GT.AND P0, PT, R3, 0x8, P2 ;  /* 0x000000080300780c */ /* 0x000fe40001704270 */
[----:B------:R-:W-:Y:S02]  /*6500*/  ISETP.GT.AND P2, PT, R4, 0x20, PT ;  /* 0x000000200400780c */ /* 0x000fe40003f44270 */
[----:B------:R-:W-:-:S09]  /*6510*/  F2FP.TF32.F32.PACK_B R5, R5 ;  /* 0x00000005ff05723e */ /* 0x000fd200024050ff */
        /* <DEDUP_REMOVED lines=12> */
[----:B------:R-:W-:Y:S02]  /*65e0*/  F2FP.TF32.F32.PACK_B R5, R5 ;  /* 0x00000005ff05723e */ /* 0x000fe400024050ff */
[----:B------:R-:W-:-:S09]  /*65f0*/  ISETP.GT.AND P2, PT, R4, 0x38, PT ;  /* 0x000000380400780c */ /* 0x000fd20003f44270 */
        /* <DEDUP_REMOVED lines=12> */
[----:B------:R-:W-:-:S11]  /*66c0*/  F2FP.TF32.F32.PACK_B R5, R5 ;  /* 0x00000005ff05723e */ /* 0x000fd600024050ff */
[----:B------:R0:W-:Y:S01]  /*66d0*/  @P0 STG.E desc[UR36][R10.64+0xa0], R13 ;  /* 0x0000a00d0a000986 */ /* 0x0001e2000c101924 */
[----:B------:R-:W-:Y:S01]  /*66e0*/  ISETP.GT.AND P0, PT, R3, 0x8, P4 ;  /* 0x000000080300780c */ /* 0x000fe20002704270 */
[----:B0-----:R-:W-:-:S12]  /*66f0*/  FMUL R13, R82, R22 ;  /* 0x00000016520d7220 */ /* 0x001fd80000400000 */
[----:B------:R-:W-:Y:S01]  /*6700*/  @P0 STG.E desc[UR36][R10.64+0xa4], R79 ;  /* 0x0000a44f0a000986 */ /* 0x000fe2000c101924 */
[----:B------:R-:W-:Y:S02]  /*6710*/  ISETP.GT.AND P0, PT, R4, 0x30, PT ;  /* 0x000000300400780c */ /* 0x000fe40003f04270 */
[----:B------:R-:W-:Y:S02]  /*6720*/  F2FP.TF32.F32.PACK_B R13, R13 ;  /* 0x0000000dff0d723e */ /* 0x000fe400024050ff */
[----:B------:R-:W-:-:S13]  /*6730*/  ISETP.GT.AND P1, PT, R3, RZ, P0 ;  /* 0x000000ff0300720c */ /* 0x000fda0000724270 */
[----:B------:R0:W-:Y:S01]  /*6740*/  @P1 STG.E desc[UR36][R8.64+0xc0], R5 ;  /* 0x0000c00508001986 */ /* 0x0001e2000c101924 */
[----:B------:R-:W-:Y:S01]  /*6750*/  ISETP.GT.AND P1, PT, R3, RZ, P3 ;  /* 0x000000ff0300720c */ /* 0x000fe20001f24270 */
[----:B0-----:R-:W-:-:S12]  /*6760*/  FMUL R5, R84, R22 ;  /* 0x0000001654057220 */ /* 0x001fd80000400000 */
[----:B------:R-:W-:Y:S01]  /*6770*/  @P1 STG.E desc[UR36][R8.64+0xc4], R81 ;  /* 0x0000c45108001986 */ /* 0x000fe2000c101924 */
[----:B------:R-:W-:Y:S02]  /*6780*/  ISETP.GT.AND P1, PT, R3, 0x8, P0 ;  /* 0x000000080300780c */ /* 0x000fe40000724270 */
[----:B------:R-:W-:-:S11]  /*6790*/  F2FP.TF32.F32.PACK_B R5, R5 ;  /* 0x00000005ff05723e */ /* 0x000fd600024050ff */
[----:B------:R0:W-:Y:S01]  /*67a0*/  @P1 STG.E desc[UR36][R10.64+0xc0], R13 ;  /* 0x0000c00d0a001986 */ /* 0x0001e2000c101924 */
[----:B------:R-:W-:-:S13]  /*67b0*/  ISETP.GT.AND P1, PT, R3, 0x8, P3 ;  /* 0x000000080300780c */ /* 0x000fda0001f24270 */
[----:B------:R-:W-:Y:S01]  /*67c0*/  @P1 STG.E desc[UR36][R10.64+0xc4], R83 ;  /* 0x0000c4530a001986 */ /* 0x000fe2000c101924 */
[----:B------:R-:W-:-:S05]  /*67d0*/  IADD3 R14, P1, R103, R10, RZ ;  /* 0x0000000a670e7210 */ /* 0x000fca0007f3e0ff */
[----:B------:R-:W-:Y:S01]  /*67e0*/  IMAD.X R15, R23, 0x1, R11, P1 ;  /* 0x00000001170f7824 */ /* 0x000fe200008e060b */
[----:B------:R-:W-:-:S13]  /*67f0*/  ISETP.GT.AND P1, PT, R3, RZ, P2 ;  /* 0x000000ff0300720c */ /* 0x000fda0001724270 */
[----:B------:R1:W-:Y:S01]  /*6800*/  @P1 STG.E desc[UR36][R8.64+0xe0], R5 ;  /* 0x0000e00508001986 */ /* 0x0003e2000c101924 */
[----:B------:R-:W-:-:S05]  /*6810*/  IADD3 R20, P1, R103, R10, RZ ;  /* 0x0000000a67147210 */ /* 0x000fca0007f3e0ff */
[----:B------:R-:W-:Y:S01]  /*6820*/  IMAD.X R21, R23, 0x1, R11, P1 ;  /* 0x0000000117157824 */ /* 0x000fe200008e060b */
[----:B------:R-:W-:-:S05]  /*6830*/  IADD3 R12, P1, R103, R8, RZ ;  /* 0x00000008670c7210 */ /* 0x000fca0007f3e0ff */
[----:B0-----:R-:W-:Y:S01]  /*6840*/  IMAD.X R13, R23, 0x1, R9, P1 ;  /* 0x00000001170d7824 */ /* 0x001fe200008e0609 */
[----:B------:R-:W-:Y:S01]  /*6850*/  ISETP.GT.AND P1, PT, R4, 0x39, PT ;  /* 0x000000390400780c */ /* 0x000fe20003f24270 */
[-C--:B-1----:R-:W-:Y:S01]  /*6860*/  FMUL R5, R86, R22.reuse ;  /* 0x0000001656057220 */ /* 0x082fe20000400000 */
[----:B------:R-:W-:Y:S02]  /*6870*/  FMUL R23, R24, R22 ;  /* 0x0000001618177220 */ /* 0x000fe40000400000 */
[----:B------:R-:W-:Y:S02]  /*6880*/  ISETP.GT.AND P6, PT, R3, RZ, P1 ;  /* 0x000000ff0300720c */ /* 0x000fe40000fc4270 */
[----:B------:R-:W-:Y:S02]  /*6890*/  F2FP.TF32.F32.PACK_B R5, R5 ;  /* 0x00000005ff05723e */ /* 0x000fe400024050ff */
[----:B------:R-:W-:-:S09]  /*68a0*/  F2FP.TF32.F32.PACK_B R23, R23 ;  /* 0x00000017ff17723e */ /* 0x000fd200024050ff */
[----:B------:R-:W-:Y:S01]  /*68b0*/  @P6 STG.E desc[UR36][R8.64+0xe4], R85 ;  /* 0x0000e45508006986 */ /* 0x000fe2000c101924 */
[----:B------:R-:W-:-:S13]  /*68c0*/  ISETP.GT.AND P6, PT, R3, 0x8, P2 ;  /* 0x000000080300780c */ /* 0x000fda00017c4270 */
[----:B------:R0:W-:Y:S01]  /*68d0*/  @P6 STG.E desc[UR36][R10.64+0xe0], R5 ;  /* 0x0000e0050a006986 */ /* 0x0001e2000c101924 */
[----:B------:R-:W-:Y:S01]  /*68e0*/  ISETP.GT.AND P6, PT, R3, 0x8, P1 ;  /* 0x000000080300780c */ /* 0x000fe20000fc4270 */
[----:B0-----:R-:W-:-:S12]  /*68f0*/  FMUL R5, R26, R22 ;  /* 0x000000161a057220 */ /* 0x001fd80000400000 */
[----:B------:R0:W-:Y:S01]  /*6900*/  @P6 STG.E desc[UR36][R10.64+0xe4], R87 ;  /* 0x0000e4570a006986 */ /* 0x0001e2000c101924 */
[C---:B------:R-:W-:Y:S02]  /*6910*/  ISETP.GT.AND P6, PT, R3.reuse, 0x80, P5 ;  /* 0x000000800300780c */ /* 0x040fe40002fc4270 */
[----:B------:R-:W-:Y:S02]  /*6920*/  ISETP.GT.AND P5, PT, R3, 0x88, P5 ;  /* 0x000000880300780c */ /* 0x000fe40002fa4270 */
[----:B------:R-:W-:Y:S01]  /*6930*/  F2FP.TF32.F32.PACK_B R5, R5 ;  /* 0x00000005ff05723e */ /* 0x000fe200024050ff */
[----:B0-----:R-:W-:-:S08]  /*6940*/  FMUL R11, R28, R22 ;  /* 0x000000161c0b7220 */ /* 0x001fd00000400000 */
[----:B------:R-:W-:Y:S01]  /*6950*/  @P6 STG.E desc[UR36][R12.64], R23 ;  /* 0x000000170c006986 */ /* 0x000fe2000c101924 */
[----:B------:R-:W-:Y:S02]  /*6960*/  ISETP.GT.AND P6, PT, R4, 0x1, PT ;  /* 0x000000010400780c */ /* 0x000fe40003fc4270 */
[----:B------:R-:W-:Y:S02]  /*6970*/  F2FP.TF32.F32.PACK_B R11, R11 ;  /* 0x0000000bff0b723e */ /* 0x000fe400024050ff */
[----:B------:R-:W-:-:S13]  /*6980*/  ISETP.GT.AND P6, PT, R3, 0x80, P6 ;  /* 0x000000800300780c */ /* 0x000fda00037c4270 */
[----:B------:R-:W-:Y:S02]  /*6990*/  @P6 IMAD.MOV.U32 R8, RZ, RZ, R12 ;  /* 0x000000ffff086224 */ /* 0x000fe400078e000c */
[----:B------:R-:W-:-:S05]  /*69a0*/  @P6 IMAD.MOV.U32 R9, RZ, RZ, R13 ;  /* 0x000000ffff096224 */ /* 0x000fca00078e000d */
[----:B------:R-:W-:Y:S01]  /*69b0*/  @P6 STG.E desc[UR36][R8.64+0x4], R25 ;  /* 0x0000041908006986 */ /* 0x000fe2000c101924 */
[----:B------:R-:W-:-:S03]  /*69c0*/  ISETP.GT.AND P6, PT, R4, 0x1, PT ;  /* 0x000000010400780c */ /* 0x000fc60003fc4270 */
[----:B------:R0:W-:Y:S01]  /*69d0*/  @P5 STG.E desc[UR36][R14.64], R5 ;  /* 0x000000050e005986 */ /* 0x0001e2000c101924 */
[----:B------:R-:W-:Y:S02]  /*69e0*/  ISETP.GT.AND P5, PT, R3, 0x88, P6 ;  /* 0x000000880300780c */ /* 0x000fe400037a4270 */
[----:B------:R-:W-:Y:S01]  /*69f0*/  ISETP.GT.AND P6, PT, R4, 0x8, PT ;  /* 0x000000080400780c */ /* 0x000fe20003fc4270 */
[----:B0-----:R-:W-:-:S10]  /*6a00*/  FMUL R5, R30, R22 ;  /* 0x000000161e057220 */ /* 0x001fd40000400000 */
[----:B------:R-:W-:Y:S01]  /*6a10*/  @P5 STG.E desc[UR36][R20.64+0x4], R27 ;  /* 0x0000041b14005986 */ /* 0x000fe2000c101924 */
[----:B------:R-:W-:Y:S02]  /*6a20*/  ISETP.GT.AND P5, PT, R3, 0x80, P6 ;  /* 0x000000800300780c */ /* 0x000fe400037a4270 */
[----:B------:R-:W-:Y:S02]  /*6a30*/  ISETP.GT.AND P6, PT, R4, 0x9, PT ;  /* 0x000000090400780c */ /* 0x000fe40003fc4270 */
[----:B------:R-:W-:-:S09]  /*6a40*/  F2FP.TF32.F32.PACK_B R5, R5 ;  /* 0x00000005ff05723e */ /* 0x000fd200024050ff */
[----:B------:R-:W-:Y:S02]  /*6a50*/  @P5 IMAD.MOV.U32 R8, RZ, RZ, R12 ;  /* 0x000000ffff085224 */ /* 0x000fe400078e000c */
[----:B------:R-:W-:-:S05]  /*6a60*/  @P5 IMAD.MOV.U32 R9, RZ, RZ, R13 ;  /* 0x000000ffff095224 */ /* 0x000fca00078e000d */
[----:B------:R0:W-:Y:S01]  /*6a70*/  @P5 STG.E desc[UR36][R8.64+0x20], R11 ;  /* 0x0000200b08005986 */ /* 0x0001e2000c101924 */
[----:B------:R-:W-:Y:S01]  /*6a80*/  ISETP.GT.AND P5, PT, R3, 0x80, P6 ;  /* 0x000000800300780c */ /* 0x000fe200037a4270 */
[----:B0-----:R-:W-:-:S12]  /*6a90*/  FMUL R11, R32, R22 ;  /* 0x00000016200b7220 */ /* 0x001fd80000400000 */
[----:B------:R-:W-:Y:S02]  /*6aa0*/  @P5 IMAD.MOV.U32 R8, RZ, RZ, R12 ;  /* 0x000000ffff085224 */ /* 0x000fe400078e000c */
[----:B------:R-:W-:Y:S01]  /*6ab0*/  @P5 IMAD.MOV.U32 R9, RZ, RZ, R13 ;  /* 0x000000ffff095224 */ /* 0x000fe200078e000d */
[----:B------:R-:W-:-:S04]  /*6ac0*/  F2FP.TF32.F32.PACK_B R11, R11 ;  /* 0x0000000bff0b723e */ /* 0x000fc800024050ff */
[----:B------:R-:W-:Y:S01]  /*6ad0*/  @P5 STG.E desc[UR36][R8.64+0x24], R29 ;  /* 0x0000241d08005986 */ /* 0x000fe2000c101924 */
[----:B------:R-:W-:-:S04]  /*6ae0*/  ISETP.GT.AND P5, PT, R4, 0x8, PT ;  /* 0x000000080400780c */ /* 0x000fc80003fa4270 */
[----:B------:R-:W-:-:S13]  /*6af0*/  ISETP.GT.AND P5, PT, R3, 0x88, P5 ;  /* 0x000000880300780c */ /* 0x000fda0002fa4270 */
        /* <DEDUP_REMOVED lines=54> */
[----:B------:R0:W-:Y:S01]  /*6e60*/  @P5 STG.E desc[UR36][R8.64+0x84], R41 ;  /* 0x0000842908005986 */ /* 0x0001e2000c101924 */
[----:B------:R-:W-:-:S04]  /*6e70*/  ISETP.GT.AND P5, PT, R4, 0x20, PT ;  /* 0x000000200400780c */ /* 0x000fc80003fa4270 */
[----:B------:R-:W-:Y:S01]  /*6e80*/  ISETP.GT.AND P5, PT, R3, 0x88, P5 ;  /* 0x000000880300780c */ /* 0x000fe20002fa4270 */
[----:B0-----:R-:W-:-:S05]  /*6e90*/  FMUL R9, R44, R22 ;  /* 0x000000162c097220 */ /* 0x001fca0000400000 */
[----:B------:R-:W-:-:S07]  /*6ea0*/  F2FP.TF32.F32.PACK_B R9, R9 ;  /* 0x00000009ff09723e */ /* 0x000fce00024050ff */
[----:B------:R0:W-:Y:S01]  /*6eb0*/  @P5 STG.E desc[UR36][R6.64+0x80], R5 ;  /* 0x0000800506005986 */ /* 0x0001e2000c101924 */
[----:B------:R-:W-:Y:S02]  /*6ec0*/  ISETP.GT.AND P5, PT, R3, 0x88, P6 ;  /* 0x000000880300780c */ /* 0x000fe400037a4270 */
[----:B------:R-:W-:-:S11]  /*6ed0*/  ISETP.GT.AND P6, PT, R4, 0x28, PT ;  /* 0x000000280400780c */ /* 0x000fd60003fc4270 */
[----:B------:R-:W-:Y:S01]  /*6ee0*/  @P5 STG.E desc[UR36][R6.64+0x84], R43 ;  /* 0x0000842b06005986 */ /* 0x000fe2000c101924 */
[----:B------:R-:W-:-:S13]  /*6ef0*/  ISETP.GT.AND P5, PT, R3, 0x80, P6 ;  /* 0x000000800300780c */ /* 0x000fda00037a4270 */
[----:B------:R-:W-:Y:S02]  /*6f00*/  @P5 IMAD.MOV.U32 R4, RZ, RZ, R12 ;  /* 0x000000ffff045224 */ /* 0x000fe400078e000c */
[----:B0-----:R-:W-:-:S05]  /*6f10*/  @P5 IMAD.MOV.U32 R5, RZ, RZ, R13 ;  /* 0x000000ffff055224 */ /* 0x001fca00078e000d */
[----:B------:R0:W-:Y:S01]  /*6f20*/  @P5 STG.E desc[UR36][R4.64+0xa0], R9 ;  /* 0x0000a00904005986 */ /* 0x0001e2000c101924 */
[C---:B------:R-:W-:Y:S02]  /*6f30*/  ISETP.GT.AND P5, PT, R3.reuse, 0x80, P4 ;  /* 0x000000800300780c */ /* 0x040fe400027a4270 */
[----:B------:R-:W-:Y:S01]  /*6f40*/  ISETP.GT.AND P4, PT, R3, 0x88, P4 ;  /* 0x000000880300780c */ /* 0x000fe20002784270 */
[----:B0-----:R-:W-:-:S10]  /*6f50*/  FMUL R9, R48, R22 ;  /* 0x0000001630097220 */ /* 0x001fd40000400000 */
[----:B------:R-:W-:Y:S02]  /*6f60*/  @P5 IMAD.MOV.U32 R4, RZ, RZ, R12 ;  /* 0x000000ffff045224 */ /* 0x000fe400078e000c */
[----:B------:R-:W-:Y:S01]  /*6f70*/  @P5 IMAD.MOV.U32 R5, RZ, RZ, R13 ;  /* 0x000000ffff055224 */ /* 0x000fe200078e000d */
[----:B------:R-:W-:-:S04]  /*6f80*/  F2FP.TF32.F32.PACK_B R9, R9 ;  /* 0x00000009ff09723e */ /* 0x000fc800024050ff */
[----:B------:R0:W-:Y:S01]  /*6f90*/  @P5 STG.E desc[UR36][R4.64+0xa4], R45 ;  /* 0x0000a42d04005986 */ /* 0x0001e2000c101924 */
[----:B------:R-:W-:-:S13]  /*6fa0*/  ISETP.GT.AND P5, PT, R3, 0x88, P6 ;  /* 0x000000880300780c */ /* 0x000fda00037a4270 */
[----:B0-----:R-:W-:Y:S02]  /*6fb0*/  @P5 IMAD.MOV.U32 R4, RZ, RZ, R6 ;  /* 0x000000ffff045224 */ /* 0x001fe400078e0006 */
[----:B------:R-:W-:-:S05]  /*6fc0*/  @P5 IMAD.MOV.U32 R5, RZ, RZ, R7 ;  /* 0x000000ffff055224 */ /* 0x000fca00078e0007 */
[----:B------:R0:W-:Y:S02]  /*6fd0*/  @P5 STG.E desc[UR36][R4.64+0xa0], R11 ;  /* 0x0000a00b04005986 */ /* 0x0001e4000c101924 */
[----:B0-----:R-:W-:Y:S02]  /*6fe0*/  @P4 IMAD.MOV.U32 R4, RZ, RZ, R6 ;  /* 0x000000ffff044224 */ /* 0x001fe400078e0006 */
[----:B------:R-:W-:Y:S01]  /*6ff0*/  FMUL R11, R50, R22 ;  /* 0x00000016320b7220 */ /* 0x000fe20000400000 */
[----:B------:R-:W-:-:S04]  /*7000*/  @P4 IMAD.MOV.U32 R5, RZ, RZ, R7 ;  /* 0x000000ffff054224 */ /* 0x000fc800078e0007 */
[----:B------:R-:W-:Y:S01]  /*7010*/  F2FP.TF32.F32.PACK_B R11, R11 ;  /* 0x0000000bff0b723e */ /* 0x000fe200024050ff */
[----:B------:R0:W-:Y:S01]  /*7020*/  @P4 STG.E desc[UR36][R4.64+0xa4], R47 ;  /* 0x0000a42f04004986 */ /* 0x0001e2000c101924 */
[C---:B------:R-:W-:Y:S02]  /*7030*/  ISETP.GT.AND P4, PT, R3.reuse, 0x80, P0 ;  /* 0x000000800300780c */ /* 0x040fe40000784270 */
[----:B------:R-:W-:-:S11]  /*7040*/  ISETP.GT.AND P0, PT, R3, 0x88, P0 ;  /* 0x000000880300780c */ /* 0x000fd60000704270 */
[----:B0-----:R-:W-:Y:S02]  /*7050*/  @P4 IMAD.MOV.U32 R4, RZ, RZ, R12 ;  /* 0x000000ffff044224 */ /* 0x001fe400078e000c */
[----:B------:R-:W-:-:S05]  /*7060*/  @P4 IMAD.MOV.U32 R5, RZ, RZ, R13 ;  /* 0x000000ffff054224 */ /* 0x000fca00078e000d */
        /* <DEDUP_REMOVED lines=8> */
[C---:B------:R-:W-:Y:S02]  /*70f0*/  ISETP.GT.AND P4, PT, R3.reuse, 0x80, P2 ;  /* 0x000000800300780c */ /* 0x040fe40001784270 */
[----:B------:R-:W-:Y:S01]  /*7100*/  ISETP.GT.AND P2, PT, R3, 0x88, P2 ;  /* 0x000000880300780c */ /* 0x000fe20001744270 */
[----:B0-----:R-:W-:Y:S02]  /*7110*/  @P0 IMAD.MOV.U32 R4, RZ, RZ, R6 ;  /* 0x000000ffff040224 */ /* 0x001fe400078e0006 */
[----:B------:R-:W-:-:S05]  /*7120*/  @P0 IMAD.MOV.U32 R5, RZ, RZ, R7 ;  /* 0x000000ffff050224 */ /* 0x000fca00078e0007 */
[----:B------:R0:W-:Y:S01]  /*7130*/  @P0 STG.E desc[UR36][R4.64+0xc0], R11 ;  /* 0x0000c00b04000986 */ /* 0x0001e2000c101924 */
[C---:B------:R-:W-:Y:S02]  /*7140*/  ISETP.GT.AND P0, PT, R3.reuse, 0x80, P1 ;  /* 0x000000800300780c */ /* 0x040fe40000f04270 */
[----:B------:R-:W-:Y:S01]  /*7150*/  ISETP.GT.AND P1, PT, R3, 0x88, P1 ;  /* 0x000000880300780c */ /* 0x000fe20000f24270 */
[----:B------:R-:W-:-:S05]  /*7160*/  FMUL R3, R52, R22 ;  /* 0x0000001634037220 */ /* 0x000fca0000400000 */
[----:B------:R-:W-:Y:S01]  /*7170*/  F2FP.TF32.F32.PACK_B R3, R3 ;  /* 0x00000003ff03723e */ /* 0x000fe200024050ff */
[----:B0-----:R-:W-:Y:S02]  /*7180*/  @P3 IMAD.MOV.U32 R4, RZ, RZ, R6 ;  /* 0x000000ffff043224 */ /* 0x001fe400078e0006 */
[----:B------:R-:W-:-:S05]  /*7190*/  @P3 IMAD.MOV.U32 R5, RZ, RZ, R7 ;  /* 0x000000ffff053224 */ /* 0x000fca00078e0007 */
[----:B------:R0:W-:Y:S02]  /*71a0*/  @P3 STG.E desc[UR36][R4.64+0xc4], R51 ;  /* 0x0000c43304003986 */ /* 0x0001e4000c101924 */
[----:B0-----:R-:W-:Y:S02]  /*71b0*/  @P4 IMAD.MOV.U32 R4, RZ, RZ, R12 ;  /* 0x000000ffff044224 */ /* 0x001fe400078e000c */
[----:B------:R-:W-:-:S05]  /*71c0*/  @P4 IMAD.MOV.U32 R5, RZ, RZ, R13 ;  /* 0x000000ffff054224 */ /* 0x000fca00078e000d */
[----:B------:R0:W-:Y:S04]  /*71d0*/  @P4 STG.E desc[UR36][R4.64+0xe0], R3 ;  /* 0x0000e00304004986 */ /* 0x0001e8000c101924 */
[----:B------:R1:W-:Y:S01]  /*71e0*/  @P0 STG.E desc[UR36][R12.64+0xe4], R53 ;  /* 0x0000e4350c000986 */ /* 0x0003e2000c101924 */
[----:B0-----:R-:W-:Y:S02]  /*71f0*/  @P2 IMAD.MOV.U32 R4, RZ, RZ, R6 ;  /* 0x000000ffff042224 */ /* 0x001fe400078e0006 */
[----:B------:R-:W-:-:S05]  /*7200*/  @P2 IMAD.MOV.U32 R5, RZ, RZ, R7 ;  /* 0x000000ffff052224 */ /* 0x000fca00078e0007 */
[----:B------:R1:W-:Y:S04]  /*7210*/  @P2 STG.E desc[UR36][R4.64+0xe0], R9 ;  /* 0x0000e00904002986 */ /* 0x0003e8000c101924 */
[----:B------:R1:W-:Y:S02]  /*7220*/  @P1 STG.E desc[UR36][R6.64+0xe4], R55 ;  /* 0x0000e43706001986 */ /* 0x0003e4000c101924 */
.L_x_156:
[----:B------:R-:W-:Y:S05]  /*7230*/  BSYNC B0 ;  /* 0x0000000000007941 */ /* 0x000fea0003800000 */
.L_x_32:
[----:B------:R-:W-:Y:S01]  /*7240*/  IADD3 R16, P0, R16, UR38, RZ ;  /* 0x0000002610107c10 */ /* 0x000fe2000ff1e0ff */
[----:B------:R-:W-:Y:S01]  /*7250*/  ULDC.64 UR4, c[0x0][0x650] ;  /* 0x0001940000047ab9 */ /* 0x000fe20000000a00 */
[----:B------:R-:W-:Y:S01]  /*7260*/  PRMT R3, RZ, 0x7610, R3 ;  /* 0x00007610ff037816 */ /* 0x000fe20000000003 */
[----:B----4-:R-:W-:Y:S01]  /*7270*/  IMAD.MOV.U32 R102, RZ, RZ, -0x1 ;  /* 0xffffffffff667424 */ /* 0x010fe200078e00ff */
[----:B------:R-:W-:Y:S01]  /*7280*/  IADD3.X R17, R17, UR41, RZ, P0, !PT ;  /* 0x0000002911117c10 */ /* 0x000fe200087fe4ff */
[----:B------:R-:W-:Y:S01]  /*7290*/  IMAD.MOV.U32 R23, RZ, RZ, -0x1 ;  /* 0xffffffffff177424 */ /* 0x000fe200078e00ff */
[----:B------:R-:W-:-:S04]  /*72a0*/  ISETP.GE.U32.AND P0, PT, R16, UR4, PT ;  /* 0x0000000410007c0c */ /* 0x000fc8000bf06070 */
[----:B------:R-:W-:-:S13]  /*72b0*/  ISETP.GE.U32.AND.EX P0, PT, R17, UR5, PT, P0 ;  /* 0x0000000511007c0c */ /* 0x000fda000bf06100 */
[----:B------:R-:W-:Y:S05]  /*72c0*/  @P0 BRA `(.L_x_157) ;  /* 0x00000004004c0947 */ /* 0x000fea0003800000 */
[----:B------:R-:W4:Y:S01]  /*72d0*/  LDC.64 R10, c[0x0][0x628] ;  /* 0x00018a00ff0a7b82 */ /* 0x000f220000000a00 */
[----:B01-3--:R-:W0:Y:S01]  /*72e0*/  S2R R12, SR_CTAID.X ;  /* 0x00000000000c7919 */ /* 0x00be220000002500 */
[----:B------:R-:W-:Y:S02]  /*72f0*/  IMAD.MOV.U32 R8, RZ, RZ, R16 ;  /* 0x000000ffff087224 */ /* 0x000fe400078e0010 */
[----:B------:R-:W-:Y:S01]  /*7300*/  IMAD.MOV.U32 R9, RZ, RZ, R17 ;  /* 0x000000ffff097224 */ /* 0x000fe200078e0011 */
[----:B------:R-:W1:Y:S03]  /*7310*/  S2R R20, SR_CTAID.Y ;  /* 0x0000000000147919 */ /* 0x000e660000002600 */
[----:B------:R-:W3:Y:S08]  /*7320*/  LDC R0, c[0x0][0x630] ;  /* 0x00018c00ff007b82 */ /* 0x000ef00000000800 */
[----:B------:R-:W0:Y:S01]  /*7330*/  LDC.64 R14, c[0x0][0x620] ;  /* 0x00018800ff0e7b82 */ /* 0x000e220000000a00 */
[----:B----4-:R-:W-:-:S04]  /*7340*/  ISETP.NE.U32.AND P0, PT, R10, RZ, PT ;  /* 0x000000ff0a00720c */ /* 0x010fc80003f05070 */
[----:B------:R-:W-:-:S13]  /*7350*/  ISETP.NE.AND.EX P0, PT, R11, RZ, PT, P0 ;  /* 0x000000ff0b00720c */ /* 0x000fda0003f05300 */
[----:B01-3--:R-:W-:Y:S05]  /*7360*/  @!P0 BRA `(.L_x_158) ;  /* 0x0000000000288947 */ /* 0x00bfea0003800000 */
        /* <DEDUP_REMOVED lines=10> */
.L_x_158:
[-CC-:B------:R-:W-:Y:S01]  /*7410*/  SHF.R.U64 R23, R8, R0.reuse, R9.reuse ;  /* 0x0000000008177219 */ /* 0x180fe20000001209 */
[----:B------:R-:W0:Y:S01]  /*7420*/  LDC.64 R26, c[0x0][0x640] ;  /* 0x00019000ff1a7b82 */ /* 0x000e220000000a00 */
[----:B------:R-:W-:Y:S01]  /*7430*/  SHF.R.U32.HI R0, RZ, R0, R9 ;  /* 0x00000000ff007219 */ /* 0x000fe20000011609 */
[----:B------:R-:W-:Y:S01]  /*7440*/  ULDC UR4, c[0x0][0x150] ;  /* 0x0000540000047ab9 */ /* 0x000fe20000000800 */
[----:B------:R-:W-:Y:S02]  /*7450*/  IADD3 R3, P0, RZ, -R23, RZ ;  /* 0x80000017ff037210 */ /* 0x000fe40007f1e0ff */
[----:B------:R-:W-:-:S03]  /*7460*/  I2FP.F32.U32 R7, R12 ;  /* 0x0000000c00077245 */ /* 0x000fc60000201000 */
[----:B------:R-:W1:Y:S01]  /*7470*/  LDC R6, c[0x0][0x618] ;  /* 0x00018600ff067b82 */ /* 0x000e620000000800 */
[----:B------:R-:W-:Y:S02]  /*7480*/  IMAD.X R5, RZ, RZ, ~R0, P0 ;  /* 0x000000ffff057224 */ /* 0x000fe400000e0e00 */
[----:B------:R-:W-:Y:S01]  /*7490*/  FMUL R7, R7, UR4 ;  /* 0x0000000407077c20 */ /* 0x000fe20008400000 */
[----:B------:R-:W-:Y:S01]  /*74a0*/  ULDC UR4, c[0x0][0x154] ;  /* 0x0000550000047ab9 */ /* 0x000fe20000000800 */
[-C--:B------:R-:W-:Y:S02]  /*74b0*/  IMAD R0, R5, R14.reuse, RZ ;  /* 0x0000000e05007224 */ /* 0x080fe400078e02ff */
[C---:B------:R-:W-:Y:S01]  /*74c0*/  IMAD.WIDE.U32 R4, R3.reuse, R14, R16 ;  /* 0x0000000e03047225 */ /* 0x040fe200078e0010 */
[----:B------:R-:W3:Y:S01]  /*74d0*/  LDC R8, c[0x0][0x608] ;  /* 0x00018200ff087b82 */ /* 0x000ee20000000800 */
[----:B------:R-:W4:Y:S02]  /*74e0*/  F2I.U32.TRUNC.NTZ R7, R7 ;  /* 0x0000000700077305 */ /* 0x000f24000020f000 */
[----:B------:R-:W-:Y:S01]  /*74f0*/  IMAD R3, R3, R15, R0 ;  /* 0x0000000f03037224 */ /* 0x000fe200078e0200 */
[----:B------:R-:W-:-:S03]  /*7500*/  I2FP.F32.U32 R0, R20 ;  /* 0x0000001400007245 */ /* 0x000fc60000201000 */
[----:B------:R-:W-:Y:S01]  /*7510*/  IMAD.IADD R3, R5, 0x1, R3 ;  /* 0x0000000105037824 */ /* 0x000fe200078e0203 */
[----:B------:R-:W2:Y:S01]  /*7520*/  LDC R11, c[0x0][0x658] ;  /* 0x00019600ff0b7b82 */ /* 0x000ea20000000800 */
[----:B0-----:R-:W-:-:S04]  /*7530*/  ISETP.NE.U32.AND P0, PT, R26, RZ, PT ;  /* 0x000000ff1a00720c */ /* 0x001fc80003f05070 */
[----:B------:R-:W-:-:S03]  /*7540*/  ISETP.NE.AND.EX P0, PT, R27, RZ, PT, P0 ;  /* 0x000000ff1b00720c */ /* 0x000fc60003f05300 */
[----:B------:R-:W0:Y:S01]  /*7550*/  LDC R9, c[0x0][0x144] ;  /* 0x00005100ff097b82 */ /* 0x000e220000000800 */
[-C--:B-1----:R-:W-:Y:S01]  /*7560*/  SHF.R.U64 R10, R4, R6.reuse, R3 ;  /* 0x00000006040a7219 */ /* 0x082fe20000001203 */
[----:B----4-:R-:W-:Y:S01]  /*7570*/  IMAD.MOV R7, RZ, RZ, -R7 ;  /* 0x000000ffff077224 */ /* 0x010fe200078e0a07 */
[----:B------:R-:W-:Y:S01]  /*7580*/  SHF.R.U32.HI R3, RZ, R6, R3 ;  /* 0x00000006ff037219 */ /* 0x000fe20000011603 */
[----:B------:R-:W-:-:S04]  /*7590*/  FMUL R6, R0, UR4 ;  /* 0x0000000400067c20 */ /* 0x000fc80008400000 */
[----:B------:R-:W1:Y:S01]  /*75a0*/  LDC R21, c[0x0][0x148] ;  /* 0x00005200ff157b82 */ /* 0x000e620000000800 */
[----:B------:R4:W0:Y:S01]  /*75b0*/  F2I.U32.TRUNC.NTZ R14, R6 ;  /* 0x00000006000e7305 */ /* 0x000822000020f000 */
[-CC-:B---3--:R-:W-:Y:S02]  /*75c0*/  SHF.R.U64 R13, R10, R8.reuse, R3.reuse ;  /* 0x000000080a0d7219 */ /* 0x188fe40000001203 */
[----:B------:R-:W-:-:S04]  /*75d0*/  SHF.R.U32.HI R0, RZ, R8, R3 ;  /* 0x00000008ff007219 */ /* 0x000fc80000011603 */
[----:B------:R-:W3:Y:S01]  /*75e0*/  LDC R24, c[0x0][0x648] ;  /* 0x00019200ff187b82 */ /* 0x000ee20000000800 */
[-CC-:B--2---:R-:W-:Y:S02]  /*75f0*/  SHF.R.U64 R15, R13, R11.reuse, R0.reuse ;  /* 0x0000000b0d0f7219 */ /* 0x184fe40000001200 */
[----:B------:R-:W-:-:S03]  /*7600*/  SHF.R.U32.HI R5, RZ, R11, R0 ;  /* 0x0000000bff057219 */ /* 0x000fc60000011600 */
[----:B------:R-:W-:Y:S02]  /*7610*/  IMAD.MOV.U32 R4, RZ, RZ, R15 ;  /* 0x000000ffff047224 */ /* 0x000fe400078e000f */
[----:B------:R-:W2:Y:S01]  /*7620*/  LDC R28, c[0x0][0x638] ;  /* 0x00018e00ff1c7b82 */ /* 0x000ea20000000800 */
[----:B0-----:R-:W-:-:S07]  /*7630*/  IMAD R25, R9, R7, R12 ;  /* 0x0000000709197224 */ /* 0x001fce00078e020c */
[----:B------:R-:W0:Y:S08]  /*7640*/  LDC R29, c[0x0][0x610] ;  /* 0x00018400ff1d7b82 */ /* 0x000e300000000800 */
[----:B------:R-:W0:Y:S01]  /*7650*/  LDC R30, c[0x0][0x600] ;  /* 0x00018000ff1e7b82 */ /* 0x000e220000000800 */
[----:B-1-34-:R-:W-:Y:S05]  /*7660*/  @!P0 BRA `(.L_x_159) ;  /* 0x0000000000288947 */ /* 0x01afea0003800000 */
[----:B------:R-:W1:Y:S02]  /*7670*/  LDC R0, c[0x0][0x64c] ;  /* 0x00019300ff007b82 */ /* 0x000e640000000800 */
[----:B-1----:R-:W-:-:S05]  /*7680*/  IADD3 R3, P0, R15, R0, RZ ;  /* 0x000000000f037210 */ /* 0x002fca0007f1e0ff */
        /* <DEDUP_REMOVED lines=8> */
.L_x_159:
[----:B------:R-:W-:Y:S01]  /*7710*/  ISETP.NE.AND P0, PT, R2, 0x1, PT ;  /* 0x000000010200780c */ /* 0x000fe20003f05270 */
[----:B------:R-:W-:Y:S01]  /*7720*/  IMAD.MOV R14, RZ, RZ, -R14 ;  /* 0x000000ffff0e7224 */ /* 0x000fe200078e0a0e */
[----:B------:R-:W-:Y:S02]  /*7730*/  SHF.R.U64 R3, R4, R24, R5 ;  /* 0x0000001804037219 */ /* 0x000fe40000001205 */
[----:B------:R-:W-:Y:S02]  /*7740*/  LOP3.LUT R0, R13, R100, RZ, 0xc0, !PT ;  /* 0x000000640d007212 */ /* 0x000fe400078ec0ff */
[----:B------:R-:W-:Y:S01]  /*7750*/  LOP3.LUT R10, R10, R99, RZ, 0xc0, !PT ;  /* 0x000000630a0a7212 */ /* 0x000fe200078ec0ff */
[----:B------:R-:W-:Y:S02]  /*7760*/  IMAD.MOV R4, RZ, RZ, -R3 ;  /* 0x000000ffff047224 */ /* 0x000fe400078e0a03 */
[----:B------:R-:W-:Y:S02]  /*7770*/  IMAD R0, R95, R3, R0 ;  /* 0x000000035f007224 */ /* 0x000fe400078e0200 */
[----:B--2---:R-:W-:-:S02]  /*7780*/  IMAD R3, R4, R28, R15 ;  /* 0x0000001c04037224 */ /* 0x004fc400078e020f */
[----:B------:R-:W-:Y:S02]  /*7790*/  @P0 IMAD R25, R21, R14, R20 ;  /* 0x0000000e15190224 */ /* 0x000fe400078e0214 */
[----:B0-----:R-:W-:Y:S02]  /*77a0*/  IMAD R5, R3, R30, R10 ;  /* 0x0000001e03057224 */ /* 0x001fe400078e020a */
[----:B------:R-:W-:Y:S02]  /*77b0*/  IMAD R0, R0, R29, R25 ;  /* 0x0000001d00007224 */ /* 0x000fe400078e0219 */
[----:B------:R-:W-:-:S03]  /*77c0*/  IMAD.MOV.U32 R4, RZ, RZ, 0x1 ;  /* 0x00000001ff047424 */ /* 0x000fc600078e00ff */
[----:B------:R-:W-:Y:S02]  /*77d0*/  SEL R102, R5, R0, !P0 ;  /* 0x0000000005667207 */ /* 0x000fe40004000000 */
[----:B------:R-:W-:Y:S02]  /*77e0*/  PRMT R3, R4, 0x7610, R3 ;  /* 0x0000761004037816 */ /* 0x000fe40000000003 */
[----:B------:R-:W-:-:S07]  /*77f0*/  SEL R0, R0, R5, !P0 ;  /* 0x0000000500007207 */ /* 0x000fce0004000000 */
.L_x_157:
[----:B------:R-:W-:Y:S01]  /*7800*/  UIADD3 UR42, UR43, UR42, URZ ;  /* 0x0000002a2b2a7290 */ /* 0x000fe2000fffe03f */
[----:B------:R-:W-:Y:S01]  /*7810*/  LOP3.LUT P0, RZ, R3, 0xff, RZ, 0xc0, !PT ;  /* 0x000000ff03ff7812 */ /* 0x000fe2000780c0ff */
[----:B------:R-:W-:Y:S02]  /*7820*/  IMAD.MOV.U32 R113, RZ, RZ, R0 ;  /* 0x000000ffff717224 */ /* 0x000fe400078e0000 */
[----:B------:R-:W-:Y:S02]  /*7830*/  USHF.R.U32.HI UR4, URZ, 0x1, UR42 ;  /* 0x000000013f047899 */ /* 0x000fe4000801162a */
[----:B------:R-:W-:Y:S02]  /*7840*/  UISETP.GT.U32.AND UP1, UPT, UR42, 0x1, UPT ;  /* 0x000000012a00788c */ /* 0x000fe4000bf24070 */
[----:B------:R-:W-:Y:S02]  /*7850*/  ULOP3.LUT UR4, UR4, 0x1, URZ, 0xc0, !UPT ;  /* 0x0000000104047892 */ /* 0x000fe4000f8ec03f */
[----:B------:R-:W-:-:S02]  /*7860*/  UISETP.LT.U32.AND UP1, UPT, UR43, 0x2, UP1 ;  /* 0x000000022b00788c */ /* 0x000fc40008f21070 */
[----:B------:R-:W-:Y:S02]  /*7870*/  UISETP.NE.U32.AND UP0, UPT, UR4, 0x1, UPT ;  /* 0x000000010400788c */ /* 0x000fe4000bf05070 */
[----:B------:R-:W-:Y:S02]  /*7880*/  USEL UR5, URZ, 0x1, !UP1 ;  /* 0x000000013f057887 */ /* 0x000fe4000c800000 */
[----:B------:R-:W-:Y:S02]  /*7890*/  UISETP.GT.U32.AND UP0, UPT, UR43, 0x1, !UP0 ;  /* 0x000000012b00788c */ /* 0x000fe4000c704070 */
[----:B------:R-:W-:Y:S02]  /*78a0*/  ULOP3.LUT UR42, UR42, 0x1, URZ, 0xc0, !UPT ;  /* 0x000000012a2a7892 */ /* 0x000fe4000f8ec03f */
[----:B------:R-:W-:-:S04]  /*78b0*/  USEL UR4, URZ, 0x1, !UP0 ;  /* 0x000000013f047887 */ /* 0x000fc8000c000000 */
[----:B------:R-:W-:Y:S01]  /*78c0*/  ULOP3.LUT UR40, UR4, UR40, UR5, 0x96, !UPT ;  /* 0x0000002804287292 */ /* 0x000fe2000f8e9605 */
[----:B------:R-:W-:Y:S11]  /*78d0*/  @P0 BRA `(.L_x_160) ;  /* 0xffffff9800cc0947 */ /* 0x000ff6000383ffff */
[----:B------:R-:W-:Y:S05]  /*78e0*/  EXIT ;  /* 0x000000000000794d */ /* 0x000fea0003800000 */
.L_x_7:
        /* <DEDUP_REMOVED lines=26> */
.L_x_162:
[----:B------:R-:W0:Y:S01]  /*7a90*/  LDC.64 R28, c[0x0][0x640] ;  /* 0x00019000ff1c7b82 */ /* 0x000e220000000a00 */
[-CC-:B------:R-:W-:Y:S01]  /*7aa0*/  SHF.R.U64 R21, R14, R6.reuse, R15.reuse ;  /* 0x000000060e157219 */ /* 0x180fe2000000120f */
[----:B------:R-:W-:Y:S01]  /*7ab0*/  IMAD.MOV.U32 R30, RZ, RZ, 0x1 ;  /* 0x00000001ff1e7424 */ /* 0x000fe200078e00ff */
[----:B------:R-:W-:Y:S02]  /*7ac0*/  SHF.R.U32.HI R6, RZ, R6, R15 ;  /* 0x00000006ff067219 */ /* 0x000fe4000001160f */
[----:B------:R-:W-:-:S03]  /*7ad0*/  IADD3 R13, P0, RZ, -R21, RZ ;  /* 0x80000015ff0d7210 */ /* 0x000fc60007f1e0ff */
[----:B------:R-:W1:Y:S02]  /*7ae0*/  LDC R12, c[0x0][0x618] ;  /* 0x00018600ff0c7b82 */ /* 0x000e640000000800 */
[----:B------:R-:W-:-:S04]  /*7af0*/  IMAD.X R11, RZ, RZ, ~R6, P0 ;  /* 0x000000ffff0b7224 */ /* 0x000fc800000e0e06 */
[-C--:B------:R-:W-:Y:S02]  /*7b00*/  IMAD R6, R11, R24.reuse, RZ ;  /* 0x000000180b067224 */ /* 0x080fe400078e02ff */
[----:B------:R-:W2:Y:S01]  /*7b10*/  LDC R14, c[0x0][0x608] ;  /* 0x00018200ff0e7b82 */ /* 0x000ea20000000800 */
[----:B------:R-:W-:-:S04]  /*7b20*/  IMAD.WIDE.U32 R10, R13, R24, R16 ;  /* 0x000000180d0a7225 */ /* 0x000fc800078e0010 */
[----:B------:R-:W-:-:S03]  /*7b30*/  IMAD R13, R13, R25, R6 ;  /* 0x000000190d0d7224 */ /* 0x000fc600078e0206 */
[----:B------:R-:W3:Y:S01]  /*7b40*/  LDC R27, c[0x0][0x658] ;  /* 0x00019600ff1b7b82 */ /* 0x000ee20000000800 */
[----:B------:R-:W-:Y:S01]  /*7b50*/  IMAD.IADD R11, R11, 0x1, R13 ;  /* 0x000000010b0b7824 */ /* 0x000fe200078e020d */
[----:B0-----:R-:W-:-:S04]  /*7b60*/  ISETP.NE.U32.AND P0, PT, R28, RZ, PT ;  /* 0x000000ff1c00720c */ /* 0x001fc80003f05070 */
[----:B------:R-:W-:Y:S02]  /*7b70*/  ISETP.NE.AND.EX P0, PT, R29, RZ, PT, P0 ;  /* 0x000000ff1d00720c */ /* 0x000fe40003f05300 */
[----:B------:R-:W0:Y:S01]  /*7b80*/  LDC R20, c[0x0][0x600] ;  /* 0x00018000ff147b82 */ /* 0x000e220000000800 */
[-CC-:B-1----:R-:W-:Y:S01]  /*7b90*/  SHF.R.U64 R8, R10, R12.reuse, R11.reuse ;  /* 0x0000000c0a087219 */ /* 0x182fe2000000120b */
[----:B------:R-:W-:Y:S01]  /*7ba0*/  IMAD.MOV.U32 R10, RZ, RZ, -0x1 ;  /* 0xffffffffff0a7424 */ /* 0x000fe200078e00ff */
[----:B------:R-:W-:-:S05]  /*7bb0*/  SHF.R.U32.HI R11, RZ, R12, R11 ;  /* 0x0000000cff0b7219 */ /* 0x000fca000001160b */
[----:B------:R-:W1:Y:S01]  /*7bc0*/  LDC R24, c[0x0][0x648] ;  /* 0x00019200ff187b82 */ /* 0x000e620000000800 */
[-CC-:B--2---:R-:W-:Y:S02]  /*7bd0*/  SHF.R.U64 R23, R8, R14.reuse, R11.reuse ;  /* 0x0000000e08177219 */ /* 0x184fe4000000120b */
[----:B------:R-:W-:-:S05]  /*7be0*/  SHF.R.U32.HI R6, RZ, R14, R11 ;  /* 0x0000000eff067219 */ /* 0x000fca000001160b */
[----:B------:R-:W2:Y:S01]  /*7bf0*/  LDC R26, c[0x0][0x638] ;  /* 0x00018e00ff1a7b82 */ /* 0x000ea20000000800 */
[-C--:B---3--:R-:W-:Y:S02]  /*7c00*/  SHF.L.U32 R10, R10, R27.reuse, RZ ;  /* 0x0000001b0a0a7219 */ /* 0x088fe400000006ff */
[-CC-:B------:R-:W-:Y:S02]  /*7c10*/  SHF.R.U64 R25, R23, R27.reuse, R6.reuse ;  /* 0x0000001b17197219 */ /* 0x180fe40000001206 */
[----:B------:R-:W-:Y:S02]  /*7c20*/  LOP3.LUT R32, RZ, R10, RZ, 0x33, !PT ;  /* 0x0000000aff207212 */ /* 0x000fe400078e33ff */
[----:B------:R-:W-:Y:S01]  /*7c30*/  SHF.R.U32.HI R11, RZ, R27, R6 ;  /* 0x0000001bff0b7219 */ /* 0x000fe20000011606 */
[----:B------:R-:W3:Y:S01]  /*7c40*/  LDC R31, c[0x0][0x610] ;  /* 0x00018400ff1f7b82 */ /* 0x000ee20000000800 */
[----:B------:R-:W-:Y:S01]  /*7c50*/  IMAD.MOV.U32 R10, RZ, RZ, R25 ;  /* 0x000000ffff0a7224 */ /* 0x000fe200078e0019 */
[----:B------:R-:W-:Y:S06]  /*7c60*/  @!P0 BRA `(.L_x_163) ;  /* 0x0000000000288947 */ /* 0x000fec0003800000 */
        /* <DEDUP_REMOVED lines=10> */
.L_x_163:
[----:B------:R-:W-:Y:S02]  /*7d10*/  ISETP.NE.AND P0, PT, R2, 0x1, PT ;  /* 0x000000010200780c */ /* 0x000fe40003f05270 */
[----:B-1----:R-:W-:Y:S01]  /*7d20*/  SHF.R.U64 R6, R10, R24, R11 ;  /* 0x000000180a067219 */ /* 0x002fe2000000120b */
[----:B0-----:R-:W-:Y:S01]  /*7d30*/  VIADD R11, R20, 0xffffffff ;  /* 0xffffffff140b7836 */ /* 0x001fe20000000000 */
[----:B------:R-:W-:Y:S02]  /*7d40*/  SHF.L.U32 R30, R30, R27, RZ ;  /* 0x0000001b1e1e7219 */ /* 0x000fe400000006ff */
[----:B------:R-:W-:Y:S01]  /*7d50*/  LOP3.LUT R5, R23, R32, RZ, 0xc0, !PT ;  /* 0x0000002017057212 */ /* 0x000fe200078ec0ff */
[----:B------:R-:W-:-:S04]  /*7d60*/  IMAD.MOV R10, RZ, RZ, -R6 ;  /* 0x000000ffff0a7224 */ /* 0x000fc800078e0a06 */
[----:B------:R-:W-:Y:S01]  /*7d70*/  IMAD R6, R30, R6, R5 ;  /* 0x000000061e067224 */ /* 0x000fe200078e0205 */
[----:B------:R-:W-:Y:S01]  /*7d80*/  LOP3.LUT R5, R8, R11, RZ, 0xc0, !PT ;  /* 0x0000000b08057212 */ /* 0x000fe200078ec0ff */
[----:B------:R-:W-:Y:S02]  /*7d90*/  @P0 IMAD R7, R9, R22, R4 ;  /* 0x0000001609070224 */ /* 0x000fe400078e0204 */
[----:B--2---:R-:W-:Y:S02]  /*7da0*/  IMAD R4, R10, R26, R25 ;  /* 0x0000001a0a047224 */ /* 0x004fe400078e0219 */
[----:B---3--:R-:W-:Y:S02]  /*7db0*/  IMAD R7, R6, R31, R7 ;  /* 0x0000001f06077224 */ /* 0x008fe400078e0207 */
[----:B------:R-:W-:Y:S02]  /*7dc0*/  IMAD R4, R4, R20, R5 ;  /* 0x0000001404047224 */ /* 0x000fe400078e0205 */
[----:B------:R-:W-:-:S02]  /*7dd0*/  IMAD.MOV.U32 R8, RZ, RZ, 0x1 ;  /* 0x00000001ff087424 */ /* 0x000fc400078e00ff */
[----:B------:R-:W-:Y:S01]  /*7de0*/  IMAD.MOV.U32 R6, RZ, RZ, R21 ;  /* 0x000000ffff067224 */ /* 0x000fe200078e0015 */
[----:B------:R-:W-:Y:S02]  /*7df0*/  SEL R19, R4, R7, !P0 ;  /* 0x0000000704137207 */ /* 0x000fe40004000000 */
[----:B------:R-:W-:-:S07]  /*7e00*/  SEL R20, R7, R4, !P0 ;  /* 0x0000000407147207 */ /* 0x000fce0004000000 */
.L_x_161:
[----:B------:R-:W-:-:S08]  /*7e10*/  NOP ;  /* 0x0000000000007918 */ /* 0x000fd00000000000 */
[----:B------:R-:W0:-:S00]  /*7e20*/  USETMAXREG.DEALLOC.CTAPOOL 0x28 ;  /* 0x00000028000079c8 */ /* 0x000e0000080e0500 */
[----:B0-----:R-:W-:-:S13]  /*7e30*/  ISETP.NE.AND P0, PT, R3, RZ, PT ;  /* 0x000000ff0300720c */ /* 0x001fda0003f05270 */
[----:B------:R-:W-:Y:S05]  /*7e40*/  @P0 EXIT ;  /* 0x000000000000094d */ /* 0x000fea0003800000 */
[----:B------:R-:W-:Y:S01]  /*7e50*/  LOP3.LUT P0, RZ, R8, 0xff, RZ, 0xc0, !PT ;  /* 0x000000ff08ff7812 */ /* 0x000fe2000780c0ff */
[----:B------:R-:W-:Y:S02]  /*7e60*/  IMAD.MOV.U32 R3, RZ, RZ, 0x1 ;  /* 0x00000001ff037424 */ /* 0x000fe400078e00ff */
[----:B------:R-:W-:-:S10]  /*7e70*/  IMAD.MOV.U32 R8, RZ, RZ, RZ ;  /* 0x000000ffff087224 */ /* 0x000fd400078e00ff */
[----:B------:R-:W-:Y:S05]  /*7e80*/  @!P0 BRA `(.L_x_164) ;  /* 0x0000000c00588947 */ /* 0x000fea0003800000 */
[----:B------:R-:W0:Y:S01]  /*7e90*/  LDC R3, c[0x0][0x28c] ;  /* 0x0000a300ff037b82 */ /* 0x000e220000000800 */
[----:B------:R-:W-:Y:S01]  /*7ea0*/  ULDC UR5, c[0x0][0x658] ;  /* 0x0001960000057ab9 */ /* 0x000fe20000000800 */
[----:B------:R-:W-:Y:S01]  /*7eb0*/  UMOV UR6, 0xffffffff ;  /* 0xffffffff00067882 */ /* 0x000fe20000000000 */
[----:B------:R-:W-:Y:S01]  /*7ec0*/  BSSY B0, `(.L_x_164) ;  /* 0x00000d2000007945 */ /* 0x000fe20003800000 */
[----:B------:R-:W-:Y:S01]  /*7ed0*/  USHF.L.U32 UR6, UR6, UR5, URZ ;  /* 0x0000000506067299 */ /* 0x000fe2000800063f */
[----:B------:R-:W-:Y:S01]  /*7ee0*/  IMAD.MOV.U32 R10, RZ, RZ, 0x1 ;  /* 0x00000001ff0a7424 */ /* 0x000fe200078e00ff */
[----:B------:R-:W-:Y:S01]  /*7ef0*/  LOP3.LUT R13, R18, 0x2, RZ, 0xfc, !PT ;  /* 0x00000002120d7812 */ /* 0x000fe200078efcff */
[----:B------:R-:W-:Y:S01]  /*7f00*/  IMAD.MOV.U32 R8, RZ, RZ, RZ ;  /* 0x000000ffff087224 */ /* 0x000fe200078e00ff */
[----:B------:R-:W1:Y:S01]  /*7f10*/  S2UR UR8, SR_CgaCtaId ;  /* 0x00000000000879c3 */ /* 0x000e620000008800 */
[----:B------:R-:W-:Y:S01]  /*7f20*/  ULDC UR4, c[0x0][0x600] ;  /* 0x0001800000047ab9 */ /* 0x000fe20000000800 */
[----:B------:R-:W-:Y:S01]  /*7f30*/  UMOV UR7, 0x1 ;  /* 0x0000000100077882 */ /* 0x000fe20000000000 */
[----:B------:R-:W-:-:S02]  /*7f40*/  UIADD3 UR4, UR4, -0x1, URZ ;  /* 0xffffffff04047890 */ /* 0x000fc4000fffe03f */
[----:B------:R-:W-:Y:S02]  /*7f50*/  USHF.L.U32 UR5, UR7, UR5, URZ ;  /* 0x0000000507057299 */ /* 0x000fe4000800063f */
[----:B------:R-:W-:Y:S01]  /*7f60*/  ULOP3.LUT UR6, URZ, UR6, URZ, 0x33, !UPT ;  /* 0x000000063f067292 */ /* 0x000fe2000f8e333f */
[----:B------:R-:W-:Y:S01]  /*7f70*/  ULDC.64 UR30, c[0x0][0x198] ;  /* 0x00006600001e7ab9 */ /* 0x000fe20000000a00 */
[----:B0-----:R-:W-:-:S05]  /*7f80*/  VIADD R3, R3, 0x3f ;  /* 0x0000003f03037836 */ /* 0x001fca0000000000 */
[----:B------:R-:W-:Y:S01]  /*7f90*/  SHF.R.S32.HI R4, RZ, 0x1f, R3 ;  /* 0x0000001fff047819 */ /* 0x000fe20000011403 */
[----:B-1----:R-:W-:-:S03]  /*7fa0*/  IMAD.U32 R11, RZ, RZ, UR8 ;  /* 0x00000008ff0b7e24 */ /* 0x002fc6000f8e00ff */
[----:B------:R-:W-:Y:S01]  /*7fb0*/  LEA.HI R4, R4, R3, RZ, 0x6 ;  /* 0x0000000304047211 */ /* 0x000fe200078f30ff */
[----:B------:R-:W-:-:S03]  /*7fc0*/  IMAD.MOV.U32 R3, RZ, RZ, 0x1 ;  /* 0x00000001ff037424 */ /* 0x000fc600078e00ff */
[----:B------:R-:W-:-:S05]  /*7fd0*/  SHF.R.S32.HI R9, RZ, 0x6, R4 ;  /* 0x00000006ff097819 */ /* 0x000fca0000011404 */
[----:B------:R-:W-:-:S07]  /*7fe0*/  VIADD R12, R9, 0x1 ;  /* 0x00000001090c7836 */ /* 0x000fce0000000000 */
.L_x_175:
[----:B------:R-:W-:-:S03]  /*7ff0*/  UMOV UR7, 0xffffffff ;  /* 0xffffffff00077882 */ /* 0x000fc60000000000 */
[----:B------:R-:W-:Y:S05]  /*8000*/  BRA.DIV UR7, `(.L_x_165) ;  /* 0x0000000e07987947 */ /* 0x000fea000b800000 */
[----:B------:R-:W-:-:S13]  /*8010*/  ELECT P6, URZ, PT ;  /* 0x00000000003f782f */ /* 0x000fda00038c0000 */
.L_x_184:
[----:B------:R-:W0:Y:S01]  /*8020*/  LDC R4, c[0x0][0x28c] ;  /* 0x0000a300ff047b82 */ /* 0x000e220000000800 */
[----:B------:R-:W-:Y:S01]  /*8030*/  BSSY B1, `(.L_x_166) ;  /* 0x0000047000017945 */ /* 0x000fe20003800000 */
[----:B0-----:R-:W-:-:S13]  /*8040*/  ISETP.LT.OR P6, PT, R4, 0x1, !P6 ;  /* 0x000000010400780c */ /* 0x001fda00077c1670 */
[----:B------:R-:W-:Y:S05]  /*8050*/  @P6 BRA `(.L_x_167) ;  /* 0x0000000400106947 */ /* 0x000fea0003800000 */
[----:B------:R-:W-:Y:S02]  /*8060*/  IMAD R20, R20, 0x8, R11 ;  /* 0x0000000814147824 */ /* 0x000fe400078e020b */
[----:B------:R-:W-:Y:S02]  /*8070*/  IMAD.SHL.U32 R19, R19, 0x40, RZ ;  /* 0x0000004013137824 */ /* 0x000fe400078e00ff */
[----:B------:R-:W-:Y:S02]  /*8080*/  IMAD.MOV.U32 R23, RZ, RZ, RZ ;  /* 0x000000ffff177224 */ /* 0x000fe400078e00ff */
[----:B------:R-:W-:Y:S02]  /*8090*/  IMAD.MOV.U32 R4, RZ, RZ, R12 ;  /* 0x000000ffff047224 */ /* 0x000fe400078e000c */
[----:B------:R-:W-:Y:S02]  /*80a0*/  IMAD.MOV.U32 R5, RZ, RZ, R3 ;  /* 0x000000ffff057224 */ /* 0x000fe400078e0003 */
[----:B------:R-:W-:-:S02]  /*80b0*/  IMAD.MOV.U32 R7, RZ, RZ, R8 ;  /* 0x000000ffff077224 */ /* 0x000fc400078e0008 */
[----:B------:R-:W-:-:S07]  /*80c0*/  IMAD.SHL.U32 R20, R20, 0x20, RZ ;  /* 0x0000002014147824 */ /* 0x000fce00078e00ff */
.L_x_170:
[----:B------:R-:W0:Y:S01]  /*80d0*/  S2UR UR7, SR_CgaCtaId ;  /* 0x00000000000779c3 */ /* 0x000e220000008800 */
[----:B------:R-:W-:Y:S02]  /*80e0*/  MOV R14, 0x400 ;  /* 0x00000400000e7802 */ /* 0x000fe40000000f00 */
[----:B------:R-:W-:-:S13]  /*80f0*/  ISETP.NE.AND P1, PT, R0, RZ, PT ;  /* 0x000000ff0000720c */ /* 0x000fda0003f25270 */
[----:B------:R-:W1:Y:S01]  /*8100*/  @!P1 LDC R15, c[0x0][0x500] ;  /* 0x00014000ff0f9b82 */ /* 0x000e620000000800 */
[----:B0-----:R-:W-:-:S05]  /*8110*/  IMAD.U32 R11, RZ, RZ, UR7 ;  /* 0x00000007ff0b7e24 */ /* 0x001fca000f8e00ff */
[----:B------:R-:W-:Y:S02]  /*8120*/  LEA R22, R11, R14, 0x18 ;  /* 0x0000000e0b167211 */ /* 0x000fe400078ec0ff */
[----:B------:R-:W-:-:S03]  /*8130*/  SHF.L.U32 R14, R5, 0x1f, RZ ;  /* 0x0000001f050e7819 */ /* 0x000fc600000006ff */
[----:B------:R-:W-:-:S04]  /*8140*/  IMAD R21, R7, 0x8, R22 ;  /* 0x0000000807157824 */ /* 0x000fc800078e0216 */
[----:B------:R-:W0:Y:S02]  /*8150*/  SYNCS.PHASECHK.TRANS64.TRYWAIT P0, [R21+URZ+0x10], R14 ;  /* 0x0000100e150075a7 */ /* 0x000e24000800017f */
[----:B01----:R-:W-:Y:S05]  /*8160*/  @!P0 BRA `(.L_x_168) ;  /* 0x0000000c00608947 */ /* 0x003fea0003800000 */
.L_x_185:
[----:B0-----:R-:W-:Y:S01]  /*8170*/  PRMT R14, R13, 0x9910, RZ ;  /* 0x000099100d0e7816 */ /* 0x001fe200000000ff */
[----:B------:R0:W-:Y:S03]  /*8180*/  @!P1 SYNCS.ARRIVE.TRANS64 RZ, [R21+URZ], R15 ;  /* 0x0000000f15ff99a7 */ /* 0x0001e6000800003f */
[----:B------:R-:W-:-:S13]  /*8190*/  ISETP.NE.AND P0, PT, R14, 0x2, PT ;  /* 0x000000020e00780c */ /* 0x000fda0003f05270 */
[----:B0-----:R-:W-:Y:S05]  /*81a0*/  @P0 BRA `(.L_x_169) ;  /* 0x0000000000040947 */ /* 0x001fea0003800000 */
[----:B------:R-:W-:Y:S01]  /*81b0*/  BPT.TRAP 0x1 ;  /* 0x000000040000795c */ /* 0x000fe20000300000 */
.L_x_169:
[----:B------:R-:W-:Y:S01]  /*81c0*/  IMAD.SHL.U32 R14, R7, 0x4000, RZ ;  /* 0x00004000070e7824 */ /* 0x000fe200078e00ff */
[----:B------:R-:W-:Y:S01]  /*81d0*/  R2UR UR34, R23 ;  /* 0x00000000172272ca */ /* 0x000fe200000e0000 */
[----:B------:R-:W-:Y:S01]  /*81e0*/  VIADD R4, R4, 0xffffffff ;  /* 0xffffffff04047836 */ /* 0x000fe20000000000 */
[----:B------:R-:W-:Y:S01]  /*81f0*/  R2UR UR33, R21 ;  /* 0x00000000152172ca */ /* 0x000fe200000e0000 */
[--C-:B------:R-:W-:Y:S01]  /*8200*/  IMAD R15, R11, 0x400, R14.reuse ;  /* 0x000004000b0f7824 */ /* 0x100fe200078e020e */
[----:B------:R-:W-:Y:S01]  /*8210*/  R2UR UR36, R6 ;  /* 0x00000000062472ca */ /* 0x000fe200000e0000 */
[----:B------:R-:W-:Y:S01]  /*8220*/  IMAD.IADD R14, R22, 0x1, R14 ;  /* 0x00000001160e7824 */ /* 0x000fe200078e020e */
[----:B------:R-:W-:Y:S01]  /*8230*/  R2UR UR35, R20 ;  /* 0x00000000142372ca */ /* 0x000fe200000e0000 */
[----:B------:R-:W-:Y:S01]  /*8240*/  IMAD R15, R15, 0x4, R22 ;  /* 0x000000040f0f7824 */ /* 0x000fe200078e0216 */
[----:B------:R-:W-:Y:S01]  /*8250*/  UIADD3 UR14, UP0, UR30, 0xf0, URZ ;  /* 0x000000f01e0e7890 */ /* 0x000fe2000ff1e03f */
[----:B------:R-:W-:Y:S01]  /*8260*/  R2UR UR19, R19 ;  /* 0x00000000131372ca */ /* 0x000fe200000e0000 */
[----:B------:R-:W-:Y:S01]  /*8270*/  UIADD3 UR42, UP1, UR30, 0x1f0, URZ ;  /* 0x000001f01e2a7890 */ /* 0x000fe2000ff3e03f */
[----:B------:R-:W-:Y:S01]  /*8280*/  R2UR UR8, R14 ;  /* 0x000000000e0872ca */ /* 0x000fe200000e0000 */
[----:B------:R-:W-:Y:S01]  /*8290*/  UIADD3.X UR15, URZ, UR31, URZ, UP0, !UPT ;  /* 0x0000001f3f0f7290 */ /* 0x000fe200087fe43f */
[----:B------:R-:W-:Y:S01]  /*82a0*/  R2UR UR24, R15 ;  /* 0x000000000f1872ca */ /* 0x000fe200000e0000 */
[----:B------:R-:W-:Y:S01]  /*82b0*/  UIADD3 UR26, UR34, 0x20, URZ ;  /* 0x00000020221a7890 */ /* 0x000fe2000fffe03f */
[----:B------:R-:W-:Y:S01]  /*82c0*/  ISETP.GT.AND P1, PT, R4, 0x1, PT ;  /* 0x000000010400780c */ /* 0x000fe20003f24270 */
[----:B------:R-:W-:Y:S01]  /*82d0*/  UIADD3.X UR43, URZ, UR31, URZ, UP1, !UPT ;  /* 0x0000001f3f2b7290 */ /* 0x000fe20008ffe43f */
[----:B------:R-:W-:Y:S01]  /*82e0*/  VIADD R7, R7, 0x1 ;  /* 0x0000000107077836 */ /* 0x000fe20000000000 */
[----:B------:R-:W-:Y:S01]  /*82f0*/  UMOV UR7, 0xff0000 ;  /* 0x00ff000000077882 */ /* 0x000fe20000000000 */
[----:B------:R-:W-:Y:S01]  /*8300*/  UMOV UR22, 0x0 ;  /* 0x0000000000167882 */ /* 0x000fe20000000000 */
[----:B------:R-:W-:Y:S01]  /*8310*/  UMOV UR23, 0x10000000 ;  /* 0x1000000000177882 */ /* 0x000fe20000000000 */
[----:B------:R-:W-:Y:S01]  /*8320*/  UMOV UR25, UR33 ;  /* 0x0000002100197c82 */ /* 0x000fe20008000000 */
[----:B------:R-:W-:Y:S01]  /*8330*/  ISETP.NE.AND P0, PT, R7, 0x2, PT ;  /* 0x000000020700780c */ /* 0x000fe20003f05270 */
[----:B------:R-:W-:Y:S01]  /*8340*/  UMOV UR28, UR36 ;  /* 0x00000024001c7c82 */ /* 0x000fe20008000000 */
[----:B------:R-:W-:Y:S01]  /*8350*/  UIADD3 UR16, UR8, 0x20100, URZ ;  /* 0x0002010008107890 */ /* 0x000fe2000fffe03f */
[----:B------:R-:W-:Y:S01]  /*8360*/  VIADD R23, R23, 0x40 ;  /* 0x0000004017177836 */ /* 0x000fe20000000000 */
[----:B------:R-:W-:Y:S01]  /*8370*/  UIADD3 UR32, UR24, 0x100, URZ ;  /* 0x0000010018207890 */ /* 0x000fe2000fffe03f */
[----:B------:R-:W-:Y:S01]  /*8380*/  SEL R14, RZ, 0x1, P0 ;  /* 0x00000001ff0e7807 */ /* 0x000fe20000000000 */
[----:B------:R-:W-:Y:S01]  /*8390*/  UIADD3 UR24, UR24, 0x8100, URZ ;  /* 0x0000810018187890 */ /* 0x000fe2000fffe03f */
[----:B------:R-:W-:Y:S01]  /*83a0*/  SEL R7, R7, RZ, P0 ;  /* 0x000000ff07077207 */ /* 0x000fe20000000000 */
[----:B------:R-:W-:Y:S01]  /*83b0*/  UIADD3 UR8, UR8, 0x22100, URZ ;  /* 0x0002210008087890 */ /* 0x000fe2000fffe03f */
[----:B------:R-:W-:Y:S01]  /*83c0*/  LOP3.LUT R5, R5, R14, RZ, 0x3c, !PT ;  /* 0x0000000e05057212 */ /* 0x000fe200078e3cff */
[----:B------:R-:W-:Y:S01]  /*83d0*/  UMOV UR27, UR35 ;  /* 0x00000023001b7c82 */ /* 0x000fe20008000000 */
[----:B------:R-:W-:Y:S01]  /*83e0*/  UMOV UR17, UR33 ;  /* 0x0000002100117c82 */ /* 0x000fe20008000000 */
[----:B------:R-:W-:Y:S01]  /*83f0*/  UMOV UR18, UR34 ;  /* 0x0000002200127c82 */ /* 0x000fe20008000000 */
[----:B------:R-:W-:Y:S01]  /*8400*/  UMOV UR20, UR36 ;  /* 0x0000002400147c82 */ /* 0x000fe20008000000 */
[----:B------:R0:W-:Y:S01]  /*8410*/  UTMALDG.3D.MULTICAST [UR32], [UR14], UR7, desc[UR22] ;  /* 0x000016200e0073b4 */ /* 0x0001e20008011807 */
[----:B------:R-:W-:Y:S01]  /*8420*/  UMOV UR9, UR33 ;  /* 0x0000002100097c82 */ /* 0x000fe20008000000 */
[----:B------:R-:W-:Y:S01]  /*8430*/  UMOV UR11, UR19 ;  /* 0x00000013000b7c82 */ /* 0x000fe20008000000 */
[----:B------:R-:W-:Y:S01]  /*8440*/  UMOV UR12, UR36 ;  /* 0x00000024000c7c82 */ /* 0x000fe20008000000 */
[----:B------:R-:W-:Y:S01]  /*8450*/  UMOV UR10, UR26 ;  /* 0x0000001a000a7c82 */ /* 0x000fe20008000000 */
[----:B------:R0:W-:Y:S01]  /*8460*/  UTMALDG.3D.MULTICAST [UR24], [UR14], UR7, desc[UR22] ;  /* 0x000016180e0073b4 */ /* 0x0001e20008011807 */
[----:B------:R0:W-:Y:S01]  /*8470*/  UTMALDG.3D [UR16], [UR42], desc[UR22] ;  /* 0x000016102a0075b4 */ /* 0x0001e20008011000 */
[----:B------:R0:W-:Y:S02]  /*8480*/  UTMALDG.3D [UR8], [UR42], desc[UR22] ;  /* 0x000016082a0075b4 */ /* 0x0001e40008011000 */
[----:B0-----:R-:W-:Y:S05]  /*8490*/  @P1 BRA `(.L_x_170) ;  /* 0xfffffffc000c1947 */ /* 0x001fea000383ffff */
.L_x_167:
[----:B------:R-:W-:Y:S05]  /*84a0*/  BSYNC B1 ;  /* 0x0000000000017941 */ /* 0x000fea0003800000 */
.L_x_166:
[----:B------:R-:W-:Y:S01]  /*84b0*/  LOP3.LUT P1, RZ, R10, 0xff, RZ, 0xc0, !PT ;  /* 0x000000ff0aff7812 */ /* 0x000fe2000782c0ff */
[----:B------:R-:W-:Y:S01]  /*84c0*/  IMAD.IADD R8, R9, 0x1, R8 ;  /* 0x0000000109087824 */ /* 0x000fe200078e0208 */
[----:B------:R-:W-:Y:S01]  /*84d0*/  IADD3 R16, P2, R16, UR38, RZ ;  /* 0x0000002610107c10 */ /* 0x000fe2000ff5e0ff */
[----:B------:R-:W-:Y:S01]  /*84e0*/  ULDC.64 UR8, c[0x0][0x650] ;  /* 0x0001940000087ab9 */ /* 0x000fe20000000a00 */
[----:B------:R-:W-:Y:S01]  /*84f0*/  BSSY B1, `(.L_x_171) ;  /* 0x000006c000017945 */ /* 0x000fe20003800000 */
[----:B------:R-:W-:Y:S01]  /*8500*/  IMAD.MOV.U32 R20, RZ, RZ, -0x1 ;  /* 0xffffffffff147424 */ /* 0x000fe200078e00ff */
[----:B------:R-:W-:Y:S01]  /*8510*/  SHF.R.U32.HI R4, RZ, 0x1, R8 ;  /* 0x00000001ff047819 */ /* 0x000fe20000011608 */
[----:B------:R-:W-:Y:S01]  /*8520*/  IMAD.MOV.U32 R19, RZ, RZ, -0x1 ;  /* 0xffffffffff137424 */ /* 0x000fe200078e00ff */
[----:B------:R-:W-:Y:S02]  /*8530*/  ISETP.GT.U32.AND P0, PT, R8, 0x1, PT ;  /* 0x000000010800780c */ /* 0x000fe40003f04070 */
[----:B------:R-:W-:-:S02]  /*8540*/  LOP3.LUT R4, R4, 0x1, RZ, 0xc0, !PT ;  /* 0x0000000104047812 */ /* 0x000fc400078ec0ff */
[----:B------:R-:W-:Y:S01]  /*8550*/  ISETP.LT.U32.AND P0, PT, R9, 0x2, P0 ;  /* 0x000000020900780c */ /* 0x000fe20000701070 */
[----:B------:R-:W0:Y:S01]  /*8560*/  @P1 S2R R11, SR_CgaCtaId ;  /* 0x00000000000b1919 */ /* 0x000e220000008800 */
[----:B------:R-:W-:Y:S02]  /*8570*/  @P1 MOV R6, 0x400 ;  /* 0x0000040000061802 */ /* 0x000fe40000000f00 */
[----:B------:R-:W-:Y:S02]  /*8580*/  IADD3.X R17, R17, UR41, RZ, P2, !PT ;  /* 0x0000002911117c10 */ /* 0x000fe400097fe4ff */
[----:B------:R-:W-:Y:S02]  /*8590*/  ISETP.GE.U32.AND P2, PT, R16, UR8, PT ;  /* 0x0000000810007c0c */ /* 0x000fe4000bf46070 */
[----:B------:R-:W-:Y:S02]  /*85a0*/  LOP3.LUT R8, R8, 0x1, RZ, 0xc0, !PT ;  /* 0x0000000108087812 */ /* 0x000fe400078ec0ff */
[----:B------:R-:W-:-:S02]  /*85b0*/  PRMT R10, RZ, 0x7610, R10 ;  /* 0x00007610ff0a7816 */ /* 0x000fc4000000000a */
[----:B0-----:R-:W-:-:S04]  /*85c0*/  @P1 LEA R6, R11, R6, 0x18 ;  /* 0x000000060b061211 */ /* 0x001fc800078ec0ff */
[----:B------:R0:W-:Y:S01]  /*85d0*/  @P1 SYNCS.ARRIVE.TRANS64.A1T0 RZ, [R6+URZ+0x38], RZ ;  /* 0x000038ff06ff19a7 */ /* 0x0001e2000810003f */
[----:B------:R-:W-:Y:S02]  /*85e0*/  ISETP.NE.U32.AND P1, PT, R4, 0x1, PT ;  /* 0x000000010400780c */ /* 0x000fe40003f25070 */
[----:B------:R-:W-:Y:S02]  /*85f0*/  SEL R4, RZ, 0x1, !P0 ;  /* 0x00000001ff047807 */ /* 0x000fe40004000000 */
[----:B------:R-:W-:Y:S02]  /*8600*/  ISETP.GE.U32.AND.EX P0, PT, R17, UR9, PT, P2 ;  /* 0x0000000911007c0c */ /* 0x000fe4000bf06120 */
[----:B------:R-:W-:Y:S01]  /*8610*/  ISETP.GT.U32.AND P1, PT, R9, 0x1, !P1 ;  /* 0x000000010900780c */ /* 0x000fe20004f24070 */
[----:B0-----:R-:W-:-:S03]  /*8620*/  IMAD.MOV.U32 R6, RZ, RZ, -0x1 ;  /* 0xffffffffff067424 */ /* 0x001fc600078e00ff */
[----:B------:R-:W-:-:S04]  /*8630*/  SEL R5, RZ, 0x1, !P1 ;  /* 0x00000001ff057807 */ /* 0x000fc80004800000 */
[--C-:B------:R-:W-:Y:S02]  /*8640*/  LOP3.LUT R3, R5, R3, R4.reuse, 0x96, !PT ;  /* 0x0000000305037212 */ /* 0x100fe400078e9604 */
[----:B------:R-:W-:Y:S01]  /*8650*/  PRMT R4, RZ, 0x7610, R4 ;  /* 0x00007610ff047816 */ /* 0x000fe20000000004 */
[----:B------:R-:W-:Y:S06]  /*8660*/  @P0 BRA `(.L_x_172) ;  /* 0x0000000400500947 */ /* 0x000fec0003800000 */
[----:B------:R-:W0:Y:S01]  /*8670*/  S2R R19, SR_CTAID.X ;  /* 0x0000000000137919 */ /* 0x000e220000002500 */
[----:B------:R-:W-:Y:S01]  /*8680*/  ULDC.64 UR8, c[0x0][0x628] ;  /* 0x00018a0000087ab9 */ /* 0x000fe20000000a00 */
[----:B------:R-:W1:Y:S01]  /*8690*/  LDC R20, c[0x0][0x144] ;  /* 0x00005100ff147b82 */ /* 0x000e620000000800 */
[----:B------:R-:W-:Y:S01]  /*86a0*/  ISETP.NE.U32.AND P0, PT, RZ, UR8, PT ;  /* 0x00000008ff007c0c */ /* 0x000fe2000bf05070 */
[----:B------:R-:W2:Y:S01]  /*86b0*/  S2R R14, SR_CTAID.Y ;  /* 0x00000000000e7919 */ /* 0x000ea20000002600 */
[----:B------:R-:W-:Y:S01]  /*86c0*/  ULDC UR10, c[0x0][0x630] ;  /* 0x00018c00000a7ab9 */ /* 0x000fe20000000800 */
[----:B------:R-:W-:Y:S01]  /*86d0*/  ULDC UR11, c[0x0][0x150] ;  /* 0x00005400000b7ab9 */ /* 0x000fe20000000800 */
[----:B------:R-:W-:Y:S01]  /*86e0*/  ISETP.NE.AND.EX P0, PT, RZ, UR9, PT, P0 ;  /* 0x00000009ff007c0c */ /* 0x000fe2000bf05300 */
[----:B------:R-:W-:Y:S02]  /*86f0*/  IMAD.MOV.U32 R4, RZ, RZ, R16 ;  /* 0x000000ffff047224 */ /* 0x000fe400078e0010 */
[----:B------:R-:W-:Y:S01]  /*8700*/  IMAD.MOV.U32 R5, RZ, RZ, R17 ;  /* 0x000000ffff057224 */ /* 0x000fe200078e0011 */
[----:B0-----:R-:W-:-:S09]  /*8710*/  I2FP.F32.U32 R21, R19 ;  /* 0x0000001300157245 */ /* 0x001fd20000201000 */
[----:B------:R-:W-:Y:S05]  /*8720*/  @!P0 BRA `(.L_x_173) ;  /* 0x0000000000288947 */ /* 0x000fea0003800000 */
[----:B------:R-:W-:Y:S02]  /*8730*/  ULDC UR7, c[0x0][0x634] ;  /* 0x00018d0000077ab9 */ /* 0x000fe40000000800 */
[----:B------:R-:W-:-:S05]  /*8740*/  IADD3 R5, P0, R16, UR7, RZ ;  /* 0x0000000710057c10 */ /* 0x000fca000ff1e0ff */
[----:B------:R-:W-:-:S04]  /*8750*/  IMAD.X R15, RZ, RZ, R17, P0 ;  /* 0x000000ffff0f7224 */ /* 0x000fc800000e0611 */
[----:B------:R-:W-:-:S04]  /*8760*/  IMAD.WIDE.U32 R6, R15, UR8, RZ ;  /* 0x000000080f067c25 */ /* 0x000fc8000f8e00ff */
[----:B------:R-:W-:-:S04]  /*8770*/  IMAD.WIDE.U32 R6, P0, R5, UR9, R6 ;  /* 0x0000000905067c25 */ /* 0x000fc8000f800006 */
[----:B------:R-:W-:-:S04]  /*8780*/  IMAD.WIDE.U32 R4, R5, UR8, RZ ;  /* 0x0000000805047c25 */ /* 0x000fc8000f8e00ff */
[----:B------:R-:W-:Y:S01]  /*8790*/  IMAD.MOV.U32 R4, RZ, RZ, R7 ;  /* 0x000000ffff047224 */ /* 0x000fe200078e0007 */
[----:B------:R-:W-:Y:S01]  /*87a0*/  IADD3 RZ, P1, R5, R6, RZ ;  /* 0x0000000605ff7210 */ /* 0x000fe20007f3e0ff */
[----:B------:R-:W-:-:S04]  /*87b0*/  IMAD.X R5, RZ, RZ, RZ, P0 ;  /* 0x000000ffff057224 */ /* 0x000fc800000e06ff */
[----:B------:R-:W-:-:S08]  /*87c0*/  IMAD.WIDE.U32.X R4, R15, UR9, R4, P1 ;  /* 0x000000090f047c25 */ /* 0x000fd000088e0404 */
.L_x_173:
[----:B------:R-:W-:Y:S01]  /*87d0*/  FMUL R21, R21, UR11 ;  /* 0x0000000b15157c20 */ /* 0x000fe20008400000 */
[--C-:B------:R-:W-:Y:S01]  /*87e0*/  SHF.R.U64 R15, R4, UR10, R5.reuse ;  /* 0x0000000a040f7c19 */ /* 0x100fe20008001205 */
[----:B------:R-:W-:Y:S01]  /*87f0*/  ULDC.64 UR8, c[0x0][0x620] ;  /* 0x0001880000087ab9 */ /* 0x000fe20000000a00 */
[----:B------:R-:W-:Y:S01]  /*8800*/  SHF.R.U32.HI R4, RZ, UR10, R5 ;  /* 0x0000000aff047c19 */ /* 0x000fe20008011605 */
[----:B------:R-:W-:Y:S01]  /*8810*/  ULDC.64 UR10, c[0x0][0x640] ;  /* 0x00019000000a7ab9 */ /* 0x000fe20000000a00 */
[----:B------:R-:W-:Y:S01]  /*8820*/  IADD3 R5, P0, RZ, -R15, RZ ;  /* 0x8000000fff057210 */ /* 0x000fe20007f1e0ff */
[----:B------:R-:W0:Y:S01]  /*8830*/  F2I.U32.TRUNC.NTZ R21, R21 ;  /* 0x0000001500157305 */ /* 0x000e22000020f000 */
[----:B------:R-:W-:-:S03]  /*8840*/  ULDC UR7, c[0x0][0x618] ;  /* 0x0001860000077ab9 */ /* 0x000fc60000000800 */
[----:B------:R-:W-:Y:S01]  /*8850*/  IMAD.X R4, RZ, RZ, ~R4, P0 ;  /* 0x000000ffff047224 */ /* 0x000fe200000e0e04 */
[----:B------:R-:W-:-:S03]  /*8860*/  ISETP.NE.U32.AND P0, PT, RZ, UR10, PT ;  /* 0x0000000aff007c0c */ /* 0x000fc6000bf05070 */
[----:B------:R-:W-:Y:S01]  /*8870*/  IMAD R4, R4, UR8, RZ ;  /* 0x0000000804047c24 */ /* 0x000fe2000f8e02ff */
[----:B------:R-:W-:-:S03]  /*8880*/  ISETP.NE.AND.EX P0, PT, RZ, UR11, PT, P0 ;  /* 0x0000000bff007c0c */ /* 0x000fc6000bf05300 */
[C---:B------:R-:W-:Y:S02]  /*8890*/  IMAD R7, R5.reuse, UR9, R4 ;  /* 0x0000000905077c24 */ /* 0x040fe4000f8e0204 */
[----:B------:R-:W-:Y:S01]  /*88a0*/  IMAD.WIDE.U32 R4, R5, UR8, R16 ;  /* 0x0000000805047c25 */ /* 0x000fe2000f8e0010 */
[----:B------:R-:W-:-:S03]  /*88b0*/  ULDC UR8, c[0x0][0x154] ;  /* 0x0000550000087ab9 */ /* 0x000fc60000000800 */
[----:B0-----:R-:W-:Y:S02]  /*88c0*/  IMAD.MOV R6, RZ, RZ, -R21 ;  /* 0x000000ffff067224 */ /* 0x001fe400078e0a15 */
[----:B------:R-:W0:Y:S01]  /*88d0*/  LDC R21, c[0x0][0x148] ;  /* 0x00005200ff157b82 */ /* 0x000e220000000800 */
[----:B------:R-:W-:Y:S02]  /*88e0*/  IMAD.IADD R5, R5, 0x1, R7 ;  /* 0x0000000105057824 */ /* 0x000fe400078e0207 */
[----:B-1----:R-:W-:Y:S01]  /*88f0*/  IMAD R19, R20, R6, R19 ;  /* 0x0000000614137224 */ /* 0x002fe200078e0213 */
[----:B--2---:R-:W-:Y:S02]  /*8900*/  I2FP.F32.U32 R6, R14 ;  /* 0x0000000e00067245 */ /* 0x004fe40000201000 */
[--C-:B------:R-:W-:Y:S02]  /*8910*/  SHF.R.U64 R20, R4, UR7, R5.reuse ;  /* 0x0000000704147c19 */ /* 0x100fe40008001205 */
[----:B------:R-:W-:Y:S01]  /*8920*/  SHF.R.U32.HI R5, RZ, UR7, R5 ;  /* 0x00000007ff057c19 */ /* 0x000fe20008011605 */
[----:B------:R-:W-:Y:S01]  /*8930*/  FMUL R6, R6, UR8 ;  /* 0x0000000806067c20 */ /* 0x000fe20008400000 */
[----:B------:R-:W-:-:S02]  /*8940*/  ULDC UR7, c[0x0][0x608] ;  /* 0x0001820000077ab9 */ /* 0x000fc40000000800 */
[--C-:B------:R-:W-:Y:S01]  /*8950*/  SHF.R.U64 R23, R20, UR7, R5.reuse ;  /* 0x0000000714177c19 */ /* 0x100fe20008001205 */
[----:B------:R1:W2:Y:S01]  /*8960*/  F2I.U32.TRUNC.NTZ R24, R6 ;  /* 0x0000000600187305 */ /* 0x0002a2000020f000 */
[----:B------:R-:W-:Y:S01]  /*8970*/  SHF.R.U32.HI R4, RZ, UR7, R5 ;  /* 0x00000007ff047c19 */ /* 0x000fe20008011605 */
[----:B------:R-:W-:-:S03]  /*8980*/  ULDC UR7, c[0x0][0x658] ;  /* 0x0001960000077ab9 */ /* 0x000fc60000000800 */
[--C-:B------:R-:W-:Y:S02]  /*8990*/  SHF.R.U64 R22, R23, UR7, R4.reuse ;  /* 0x0000000717167c19 */ /* 0x100fe40008001204 */
[----:B------:R-:W-:-:S03]  /*89a0*/  SHF.R.U32.HI R25, RZ, UR7, R4 ;  /* 0x00000007ff197c19 */ /* 0x000fc60008011604 */
[----:B------:R-:W-:Y:S02]  /*89b0*/  IMAD.MOV.U32 R4, RZ, RZ, R22 ;  /* 0x000000ffff047224 */ /* 0x000fe400078e0016 */
[----:B------:R-:W-:Y:S01]  /*89c0*/  IMAD.MOV.U32 R5, RZ, RZ, R25 ;  /* 0x000000ffff057224 */ /* 0x000fe200078e0019 */
[----:B-1----:R-:W-:Y:S06]  /*89d0*/  @!P0 BRA `(.L_x_174) ;  /* 0x0000000000288947 */ /* 0x002fec0003800000 */
        /* <DEDUP_REMOVED lines=10> */
.L_x_174:
[----:B------:R-:W-:Y:S01]  /*8a80*/  ISETP.NE.AND P0, PT, R2, 0x1, PT ;  /* 0x000000010200780c */ /* 0x000fe20003f05270 */
[----:B------:R-:W-:Y:S01]  /*8a90*/  ULDC UR7, c[0x0][0x648] ;  /* 0x0001920000077ab9 */ /* 0x000fe20000000800 */
[----:B------:R-:W-:Y:S01]  /*8aa0*/  LOP3.LUT R23, R23, UR6, RZ, 0xc0, !PT ;  /* 0x0000000617177c12 */ /* 0x000fe2000f8ec0ff */
[----:B--2---:R-:W-:Y:S01]  /*8ab0*/  IMAD.MOV R24, RZ, RZ, -R24 ;  /* 0x000000ffff187224 */ /* 0x004fe200078e0a18 */
[----:B------:R-:W-:Y:S01]  /*8ac0*/  SHF.R.U64 R4, R4, UR7, R5 ;  /* 0x0000000704047c19 */ /* 0x000fe20008001205 */
[----:B------:R-:W-:Y:S01]  /*8ad0*/  ULDC UR7, c[0x0][0x638] ;  /* 0x00018e0000077ab9 */ /* 0x000fe20000000800 */
[----:B------:R-:W-:Y:S01]  /*8ae0*/  LOP3.LUT R7, R20, UR4, RZ, 0xc0, !PT ;  /* 0x0000000414077c12 */ /* 0x000fe2000f8ec0ff */
[----:B------:R-:W-:Y:S01]  /*8af0*/  ULDC UR8, c[0x0][0x610] ;  /* 0x0001840000087ab9 */ /* 0x000fe20000000800 */
[----:B------:R-:W-:Y:S02]  /*8b00*/  IMAD.MOV.U32 R6, RZ, RZ, R15 ;  /* 0x000000ffff067224 */ /* 0x000fe400078e000f */
[----:B------:R-:W-:-:S02]  /*8b10*/  IMAD.MOV R5, RZ, RZ, -R4 ;  /* 0x000000ffff057224 */ /* 0x000fc400078e0a04 */
[----:B------:R-:W-:Y:S02]  /*8b20*/  IMAD R4, R4, UR5, R23 ;  /* 0x0000000504047c24 */ /* 0x000fe4000f8e0217 */
[----:B0-----:R-:W-:Y:S02]  /*8b30*/  @P0 IMAD R19, R21, R24, R14 ;  /* 0x0000001815130224 */ /* 0x001fe400078e020e */
[----:B------:R-:W-:Y:S01]  /*8b40*/  IMAD R22, R5, UR7, R22 ;  /* 0x0000000705167c24 */ /* 0x000fe2000f8e0216 */
[----:B------:R-:W-:Y:S01]  /*8b50*/  ULDC UR7, c[0x0][0x600] ;  /* 0x0001800000077ab9 */ /* 0x000fe20000000800 */
[----:B------:R-:W-:Y:S02]  /*8b60*/  IMAD R20, R4, UR8, R19 ;  /* 0x0000000804147c24 */ /* 0x000fe4000f8e0213 */
[----:B------:R-:W-:Y:S02]  /*8b70*/  IMAD R5, R22, UR7, R7 ;  /* 0x0000000716057c24 */ /* 0x000fe4000f8e0207 */
[----:B------:R-:W-:-:S03]  /*8b80*/  IMAD.MOV.U32 R4, RZ, RZ, 0x1 ;  /* 0x00000001ff047424 */ /* 0x000fc600078e00ff */
[----:B------:R-:W-:Y:S02]  /*8b90*/  SEL R19, R5, R20, !P0 ;  /* 0x0000001405137207 */ /* 0x000fe40004000000 */
[----:B------:R-:W-:-:S07]  /*8ba0*/  SEL R20, R20, R5, !P0 ;  /* 0x0000000514147207 */ /* 0x000fce0004000000 */
.L_x_172:
[----:B------:R-:W-:Y:S05]  /*8bb0*/  BSYNC B1 ;  /* 0x0000000000017941 */ /* 0x000fea0003800000 */
.L_x_171:
[----:B------:R-:W-:-:S13]  /*8bc0*/  LOP3.LUT P0, RZ, R4, 0xff, RZ, 0xc0, !PT ;  /* 0x000000ff04ff7812 */ /* 0x000fda000780c0ff */
[----:B------:R-:W-:Y:S05]  /*8bd0*/  @P0 BRA `(.L_x_175) ;  /* 0xfffffff400040947 */ /* 0x000fea000383ffff */
[----:B------:R-:W-:Y:S05]  /*8be0*/  BSYNC B0 ;  /* 0x0000000000007941 */ /* 0x000fea0003800000 */
.L_x_164:
[----:B------:R-:W-:-:S03]  /*8bf0*/  UMOV UR7, 0xffffffff ;  /* 0xffffffff00077882 */ /* 0x000fc60000000000 */
[----:B------:R-:W-:Y:S05]  /*8c00*/  BRA.DIV UR7, `(.L_x_176) ;  /* 0x0000000207cc7947 */ /* 0x000fea000b800000 */
[----:B------:R-:W-:-:S13]  /*8c10*/  ELECT P6, URZ, PT ;  /* 0x00000000003f782f */ /* 0x000fda00038c0000 */
.L_x_188:
[----:B------:R-:W-:Y:S04]  /*8c20*/  BSSY B0, `(.L_x_177) ;  /* 0x0000019000007945 */ /* 0x000fe80003800000 */
[----:B------:R-:W-:Y:S05]  /*8c30*/  @!P6 BRA `(.L_x_178) ;  /* 0x00000000005ce947 */ /* 0x000fea0003800000 */
[----:B------:R-:W-:-:S04]  /*8c40*/  LOP3.LUT R18, R18, 0x2, RZ, 0xfc, !PT ;  /* 0x0000000212127812 */ /* 0x000fc800078efcff */
[----:B------:R-:W-:-:S13]  /*8c50*/  ISETP.NE.AND P0, PT, R18, 0x3, PT ;  /* 0x000000031200780c */ /* 0x000fda0003f05270 */
[----:B------:R-:W-:Y:S05]  /*8c60*/  @!P0 BRA `(.L_x_179) ;  /* 0x0000000000048947 */ /* 0x000fea0003800000 */
[----:B------:R-:W-:Y:S01]  /*8c70*/  BPT.TRAP 0x1 ;  /* 0x000000040000795c */ /* 0x000fe20000300000 */
.L_x_179:
[----:B------:R-:W0:Y:S01]  /*8c80*/  S2R R5, SR_CgaCtaId ;  /* 0x0000000000057919 */ /* 0x000e220000008800 */
[----:B------:R-:W-:Y:S02]  /*8c90*/  MOV R0, 0x400 ;  /* 0x0000040000007802 */ /* 0x000fe40000000f00 */
[----:B------:R-:W-:Y:S02]  /*8ca0*/  SHF.L.U32 R2, R3, 0x1f, RZ ;  /* 0x0000001f03027819 */ /* 0x000fe400000006ff */
[----:B0-----:R-:W-:-:S05]  /*8cb0*/  LEA R5, R5, R0, 0x18 ;  /* 0x0000000005057211 */ /* 0x001fca00078ec0ff */
[----:B------:R-:W-:-:S04]  /*8cc0*/  VIADD R5, R5, 0x10 ;  /* 0x0000001005057836 */ /* 0x000fc80000000000 */
[C---:B------:R-:W-:Y:S02]  /*8cd0*/  IMAD R7, R8.reuse, 0x8, R5 ;  /* 0x0000000808077824 */ /* 0x040fe400078e0205 */
[----:B------:R-:W-:Y:S02]  /*8ce0*/  VIADD R8, R8, 0x1 ;  /* 0x0000000108087836 */ /* 0x000fe40000000000 */
[----:B------:R-:W0:Y:S03]  /*8cf0*/  SYNCS.PHASECHK.TRANS64.TRYWAIT P0, [R7+URZ], R2 ;  /* 0x00000002070075a7 */ /* 0x000e26000800017f */
[----:B------:R-:W-:-:S04]  /*8d00*/  ISETP.NE.AND P1, PT, R8, 0x2, PT ;  /* 0x000000020800780c */ /* 0x000fc80003f25270 */
[----:B------:R-:W-:Y:S02]  /*8d10*/  SEL R0, RZ, 0x1, P1 ;  /* 0x00000001ff007807 */ /* 0x000fe40000800000 */
[----:B------:R-:W-:Y:S02]  /*8d20*/  SEL R8, R8, RZ, P1 ;  /* 0x000000ff08087207 */ /* 0x000fe40000800000 */
[----:B------:R-:W-:Y:S01]  /*8d30*/  LOP3.LUT R0, R3, R0, RZ, 0x3c, !PT ;  /* 0x0000000003007212 */ /* 0x000fe200078e3cff */
[----:B0-----:R-:W-:Y:S06]  /*8d40*/  @!P0 BRA `(.L_x_180) ;  /* 0x00000000009c8947 */ /* 0x001fec0003800000 */
.L_x_189:
[----:B------:R-:W-:Y:S01]  /*8d50*/  IMAD R5, R8, 0x8, R5 ;  /* 0x0000000808057824 */ /* 0x000fe200078e0205 */
[----:B------:R-:W-:-:S07]  /*8d60*/  SHF.L.U32 R0, R0, 0x1f, RZ ;  /* 0x0000001f00007819 */ /* 0x000fce00000006ff */
.L_x_181:
[----:B-1----:R1:W2:Y:S02]  /*8d70*/  SYNCS.PHASECHK.TRANS64.TRYWAIT P0, [R5+URZ], R0 ;  /* 0x00000000050075a7 */ /* 0x0022a4000800017f */
[----:B--2---:R-:W-:Y:S05]  /*8d80*/  @!P0 NANOSLEEP.SYNCS 0x989680 ;  /* 0x009896800000895d */ /* 0x004fea0003900000 */
[----:B------:R-:W2:Y:S02]  /*8d90*/  @!P0 SYNCS.PHASECHK.TRANS64 P0, [R5+URZ], R0 ;  /* 0x00000000050085a7 */ /* 0x000ea4000800007f */
[----:B--2---:R-:W-:Y:S05]  /*8da0*/  @!P0 BRA `(.L_x_181) ;  /* 0xfffffffc00f08947 */ /* 0x004fea000383ffff */
.L_x_178:
[----:B------:R-:W-:Y:S05]  /*8db0*/  BSYNC B0 ;  /* 0x0000000000007941 */ /* 0x000fea0003800000 */
.L_x_177:
[----:B------:R-:W-:Y:S05]  /*8dc0*/  EXIT ;  /* 0x000000000000794d */ /* 0x000fea0003800000 */
.L_x_21:
[----:B-1----:R1:W2:Y:S02]  /*8dd0*/  SYNCS.PHASECHK.TRANS64.TRYWAIT P1, [R3+URZ], R0 ;  /* 0x00000000030075a7 */ /* 0x0022a4000802017f */
[----:B--2---:R-:W-:Y:S05]  /*8de0*/  @!P1 NANOSLEEP.SYNCS 0x989680 ;  /* 0x009896800000995d */ /* 0x004fea0003900000 */
[----:B------:R-:W2:Y:S02]  /*8df0*/  @!P1 SYNCS.PHASECHK.TRANS64 P1, [R3+URZ], R0 ;  /* 0x00000000030095a7 */ /* 0x000ea4000802007f */
[----:B--2---:R-:W-:Y:S05]  /*8e00*/  @!P1 BRA `(.L_x_21) ;  /* 0xfffffffc00f09947 */ /* 0x004fea000383ffff */
[----:B------:R-:W-:Y:S05]  /*8e10*/  BRA `(.L_x_20) ;  /* 0xffffff8800487947 */ /* 0x000fea000383ffff */
.L_x_26:
[----:B-1----:R1:W2:Y:S02]  /*8e20*/  SYNCS.PHASECHK.TRANS64.TRYWAIT P1, [R5+URZ], R4 ;  /* 0x00000004050075a7 */ /* 0x0022a4000802017f */
[----:B--2---:R-:W-:Y:S05]  /*8e30*/  @!P1 NANOSLEEP.SYNCS 0x989680 ;  /* 0x009896800000995d */ /* 0x004fea0003900000 */
[----:B------:R-:W2:Y:S02]  /*8e40*/  @!P1 SYNCS.PHASECHK.TRANS64 P1, [R5+URZ], R4 ;  /* 0x00000004050095a7 */ /* 0x000ea4000802007f */
[----:B--2---:R-:W-:Y:S05]  /*8e50*/  @!P1 BRA `(.L_x_26) ;  /* 0xfffffffc00f09947 */ /* 0x004fea000383ffff */
[----:B------:R-:W-:Y:S05]  /*8e60*/  BRA `(.L_x_25) ;  /* 0xffffff9000587947 */ /* 0x000fea000383ffff */
.L_x_165:
[----:B------:R-:W-:Y:S01]  /*8e70*/  BSSY B1, `(.L_x_182) ;  /* 0x0000006000017945 */ /* 0x000fe20003800000 */
[----:B------:R-:W-:-:S07]  /*8e80*/  IMAD.MOV.U32 R15, RZ, RZ, -0x1 ;  /* 0xffffffffff0f7424 */ /* 0x000fce00078e00ff */
[----:B------:R-:W-:Y:S05]  /*8e90*/  WARPSYNC.COLLECTIVE R15, `(.L_x_183) ;  /* 0x000000000f0c7348 */ /* 0x000fea0003c00000 */
[----:B------:R-:W-:Y:S02]  /*8ea0*/  ELECT P6, UR62, PT ;  /* 0x00000000003e782f */ /* 0x000fe400038c0000 */
[----:B------:R-:W-:Y:S01]  /*8eb0*/  MOV R14, UR62 ;  /* 0x0000003e000e7c02 */ /* 0x000fe20008000f00 */
[----:B------:R-:W-:Y:S10]  /*8ec0*/  ENDCOLLECTIVE ;  /* 0x000000000000791b */ /* 0x000ff40003800000 */
.L_x_183:
[----:B------:R-:W-:Y:S05]  /*8ed0*/  BSYNC B1 ;  /* 0x0000000000017941 */ /* 0x000fea0003800000 */
.L_x_182:
[----:B------:R-:W-:Y:S05]  /*8ee0*/  BRA `(.L_x_184) ;  /* 0xfffffff0004c7947 */ /* 0x000fea000383ffff */
.L_x_168:
[----:B0-----:R0:W1:Y:S02]  /*8ef0*/  SYNCS.PHASECHK.TRANS64.TRYWAIT P0, [R21+URZ+0x10], R14 ;  /* 0x0000100e150075a7 */ /* 0x001064000800017f */
[----:B-1----:R-:W-:Y:S05]  /*8f00*/  @!P0 NANOSLEEP.SYNCS 0x989680 ;  /* 0x009896800000895d */ /* 0x002fea0003900000 */
[----:B------:R-:W1:Y:S02]  /*8f10*/  @!P0 SYNCS.PHASECHK.TRANS64 P0, [R21+URZ+0x10], R14 ;  /* 0x0000100e150085a7 */ /* 0x000e64000800007f */
[----:B-1----:R-:W-:Y:S05]  /*8f20*/  @!P0 BRA `(.L_x_168) ;  /* 0xfffffffc00f08947 */ /* 0x002fea000383ffff */
[----:B------:R-:W-:Y:S05]  /*8f30*/  BRA `(.L_x_185) ;  /* 0xfffffff0008c7947 */ /* 0x000fea000383ffff */
.L_x_176:
[----:B------:R-:W-:Y:S01]  /*8f40*/  BSSY B0, `(.L_x_186) ;  /* 0x0000006000007945 */ /* 0x000fe20003800000 */
[----:B------:R-:W-:-:S07]  /*8f50*/  IMAD.MOV.U32 R15, RZ, RZ, -0x1 ;  /* 0xffffffffff0f7424 */ /* 0x000fce00078e00ff */
[----:B------:R-:W-:Y:S05]  /*8f60*/  WARPSYNC.COLLECTIVE R15, `(.L_x_187) ;  /* 0x000000000f0c7348 */ /* 0x000fea0003c00000 */
[----:B------:R-:W-:Y:S02]  /*8f70*/  ELECT P6, UR62, PT ;  /* 0x00000000003e782f */ /* 0x000fe400038c0000 */
[----:B------:R-:W-:Y:S01]  /*8f80*/  MOV R14, UR62 ;  /* 0x0000003e000e7c02 */ /* 0x000fe20008000f00 */
[----:B------:R-:W-:Y:S10]  /*8f90*/  ENDCOLLECTIVE ;  /* 0x000000000000791b */ /* 0x000ff40003800000 */
.L_x_187:
[----:B------:R-:W-:Y:S05]  /*8fa0*/  BSYNC B0 ;  /* 0x0000000000007941 */ /* 0x000fea0003800000 */
.L_x_186:
[----:B------:R-:W-:Y:S05]  /*8fb0*/  BRA `(.L_x_188) ;  /* 0xfffffffc00187947 */ /* 0x000fea000383ffff */
.L_x_180:
[----:B0-----:R0:W1:Y:S02]  /*8fc0*/  SYNCS.PHASECHK.TRANS64.TRYWAIT P0, [R7+URZ], R2 ;  /* 0x00000002070075a7 */ /* 0x001064000800017f */
[----:B-1----:R-:W-:Y:S05]  /*8fd0*/  @!P0 NANOSLEEP.SYNCS 0x989680 ;  /* 0x009896800000895d */ /* 0x002fea0003900000 */
[----:B------:R-:W1:Y:S02]  /*8fe0*/  @!P0 SYNCS.PHASECHK.TRANS64 P0, [R7+URZ], R2 ;  /* 0x00000002070085a7 */ /* 0x000e64000800007f */
[----:B-1----:R-:W-:Y:S05]  /*8ff0*/  @!P0 BRA `(.L_x_180) ;  /* 0xfffffffc00f08947 */ /* 0x002fea000383ffff */
[----:B------:R-:W-:Y:S05]  /*9000*/  BRA `(.L_x_189) ;  /* 0xfffffffc00507947 */ /* 0x000fea000383ffff */
.L_x_190:
[----:B------:R-:W-:-:S00]  /*9010*/  BRA `(.L_x_190) ;  /* 0xfffffffc00fc7947 */ /* 0x000fc0000383ffff */
[----:B------:R-:W-:-:S00]  /*9020*/  NOP ;  /* 0x0000000000007918 */ /* 0x000fc00000000000 */
        /* <DEDUP_REMOVED lines=13> */
.L_x_191:


//--------------------- .nv.global.init           --------------------------
	.section	.nv.global.init,"aw",@progbits
.nv.global.init:
	.type		$str$22,@object
	.size		$str$22,($str$23 - $str$22)
$str$22:
        /*0000*/ 	.byte	0x6b, 0x5f, 0x74, 0x69, 0x6c, 0x65, 0x5f, 0x63, 0x6f, 0x75, 0x6e, 0x74, 0x20, 0x3e, 0x3d, 0x20
        /*0010*/ 	.byte	0x31, 0x00
	.type		$str$23,@object
	.size		$str$23,(__unnamed_1 - $str$23)
$str$23:
        /*0012*/ 	.byte	0x2f, 0x74, 0x6d, 0x70, 0x2f, 0x63, 0x75, 0x74, 0x6c, 0x61, 0x73, 0x73, 0x5f, 0x73, 0x77, 0x65
        /*0022*/ 	.byte	0x65, 0x70, 0x5f, 0x73, 0x72, 0x63, 0x2f, 0x69, 0x6e, 0x63, 0x6c, 0x75, 0x64, 0x65, 0x2f, 0x63
        /*0032*/ 	.byte	0x75, 0x74, 0x6c, 0x61, 0x73, 0x73, 0x2f, 0x67, 0x65, 0x6d, 0x6d, 0x2f, 0x63, 0x6f, 0x6c, 0x6c
        /*0042*/ 	.byte	0x65, 0x63, 0x74, 0x69, 0x76, 0x65, 0x2f, 0x73, 0x6d, 0x39, 0x30, 0x5f, 0x6d, 0x6d, 0x61, 0x5f
        /*0052*/ 	.byte	0x74, 0x6d, 0x61, 0x5f, 0x67, 0x6d, 0x6d, 0x61, 0x5f, 0x73, 0x73, 0x5f, 0x77, 0x61, 0x72, 0x70
        /*0062*/ 	.byte	0x73, 0x70, 0x65, 0x63, 0x69, 0x61, 0x6c, 0x69, 0x7a, 0x65, 0x64, 0x2e, 0x68, 0x70, 0x70, 0x00
	.type		__unnamed_1,@object
	.size		__unnamed_1,(.L_0 - __unnamed_1)
__unnamed_1:
        /*0072*/ 	.byte	0x76, 0x6f, 0x69, 0x64, 0x20, 0x63, 0x75, 0x74, 0x6c, 0x61, 0x73, 0x73, 0x3a, 0x3a, 0x67, 0x65
        /* <DEDUP_REMOVED lines=177> */
        /*0b92*/ 	.byte	0x6e, 0x74, 0x69, 0x74, 0x79, 0x5d, 0x00
.L_0:


//--------------------- .nv.shared._ZN7cutlass13device_kernelINS_4gemm6kernel13GemmUniversalIN4cute5tupleIJiiiiEEENS1_10collective13CollectiveMmaINS1_34MainloopSm90TmaGmmaWarpSpecializedILi2ENS5_IJNS4_1CILi1EEENSA_ILi8EEESB_EEENS1_35KernelTmaWarpSpecializedCooperativeEEENS5_IJNSA_ILi256EEENSA_ILi64EEESH_EEENS_10tfloat32_tENS5_IJlSB_lEEESJ_SK_NS4_8TiledMMAINS4_8MMA_AtomIJNS4_4SM904GMMA29MMA_64x64x8_F32TF32TF32_SS_TNILNSO_7ScaleInE1ELSQ_1EEEEEENS4_6LayoutINS5_IJNSA_ILi2EEESB_SB_EEENS5_IJSB_NSA_ILi0EEESW_EEEEENS5_IJNS4_10UnderscoreESZ_SZ_EEEEENS4_23SM90_TMA_LOAD_MULTICASTENS4_14ComposedLayoutINS4_7SwizzleILi3ELi4ELi3EEENS4_18smem_ptr_flag_bitsILi32EEENST_INS5_IJSC_NSA_ILi32EEEEEENS5_IJS18_SB_EEEEEEEvNS4_8identityENS4_13SM90_TMA_LOADES1C_vS1D_EENS_8epilogue10collective6detail29Sm90TmaWarpSpecializedAdapterINS1H_15DefaultEpilogueISJ_SK_SK_NS1G_6thread17LinearCombinationISJ_Li1EffLNS1L_9ScaleType4KindE0ELNS_15FloatRoundStyleE2ESJ_EENS1_15EpilogueDefaultEEEEEvvEEEEvNT_6ParamsE --------------------------
	.section	.nv.shared._ZN7cutlass13device_kernelINS_4gemm6kernel13GemmUniversalIN4cute5tupleIJiiiiEEENS1_10collective13CollectiveMmaINS1_34MainloopSm90TmaGmmaWarpSpecializedILi2ENS5_IJNS4_1CILi1EEENSA_ILi8EEESB_EEENS1_35KernelTmaWarpSpecializedCooperativeEEENS5_IJNSA_ILi256EEENSA_ILi64EEESH_EEENS_10tfloat32_tENS5_IJlSB_lEEESJ_SK_NS4_8TiledMMAINS4_8MMA_AtomIJNS4_4SM904GMMA29MMA_64x64x8_F32TF32TF32_SS_TNILNSO_7ScaleInE1ELSQ_1EEEEEENS4_6LayoutINS5_IJNSA_ILi2EEESB_SB_EEENS5_IJSB_NSA_ILi0EEESW_EEEEENS5_IJNS4_10UnderscoreESZ_SZ_EEEEENS4_23SM90_TMA_LOAD_MULTICASTENS4_14ComposedLayoutINS4_7SwizzleILi3ELi4ELi3EEENS4_18smem_ptr_flag_bitsILi32EEENST_INS5_IJSC_NSA_ILi32EEEEEENS5_IJS18_SB_EEEEEEEvNS4_8identityENS4_13SM90_TMA_LOADES1C_vS1D_EENS_8epilogue10collective6detail29Sm90TmaWarpSpecializedAdapterINS1H_15DefaultEpilogueISJ_SK_SK_NS1G_6thread17LinearCombinationISJ_Li1EffLNS1L_9ScaleType4KindE0ELNS_15FloatRoundStyleE2ESJ_EENS1_15EpilogueDefaultEEEEEvvEEEEvNT_6ParamsE,"aw",@nobits
	.sectionflags	@""
	.align	16
	.zero		1024


//--------------------- .nv.shared.reserved.0     --------------------------
	.section	.nv.shared.reserved.0,"aw",@nobits
	.weak		__nv_reservedSMEM_offset_0_alias
	.size		__nv_reservedSMEM_offset_0_alias, 0, 0
	.other		__nv_reservedSMEM_offset_0_alias,@"STO_CUDA_RESERVED_SHARED STV_DEFAULT"
__nv_reservedSMEM_offset_0_alias:
	.zero		0


//--------------------- .nv.global                --------------------------
	.section	.nv.global,"aw",@nobits
.nv.global:
	.type		_ZN40_INTERNAL_ced34a34_4_k_cu_fa72d7f8_272854cute1_E,@object
	.size		_ZN40_INTERNAL_ced34a34_4_k_cu_fa72d7f8_272854cute1_E,(_ZN40_INTERNAL_ced34a34_4_k_cu_fa72d7f8_272854cuda3std3__45__cpo6cbeginE - _ZN40_INTERNAL_ced34a34_4_k_cu_fa72d7f8_272854cute1_E)
_ZN40_INTERNAL_ced34a34_4_k_cu_fa72d7f8_272854cute1_E:
	.zero		1
	.type		_ZN40_INTERNAL_ced34a34_4_k_cu_fa72d7f8_272854cuda3std3__45__cpo6cbeginE,@object
	.size		_ZN40_INTERNAL_ced34a34_4_k_cu_fa72d7f8_272854cuda3std3__45__cpo6cbeginE,(_ZN40_INTERNAL_ced34a34_4_k_cu_fa72d7f8_272854cuda3std3__48in_placeE - _ZN40_INTERNAL_ced34a34_4_k_cu_fa72d7f8_272854cuda3std3__45__cpo6cbeginE)
_ZN40_INTERNAL_ced34a34_4_k_cu_fa72d7f8_272854cuda3std3__45__cpo6cbeginE:
	.zero		1
	.type		_ZN40_INTERNAL_ced34a34_4_k_cu_fa72d7f8_272854cuda3std3__48in_placeE,@object
	.size		_ZN40_INTERNAL_ced34a34_4_k_cu_fa72d7f8_272854cuda3std3__48in_placeE,(_ZN40_INTERNAL_ced34a34_4_k_cu_fa72d7f8_272854cuda3std6ranges3__45__cpo9iter_moveE - _ZN40_INTERNAL_ced34a34_4_k_cu_fa72d7f8_272854cuda3std3__48in_placeE)
_ZN40_INTERNAL_ced34a34_4_k_cu_fa72d7f8_272854cuda3std3__48in_placeE:
	.zero		1
	.type		_ZN40_INTERNAL_ced34a34_4_k_cu_fa72d7f8_272854cuda3std6ranges3__45__cpo9iter_moveE,@object
	.size		_ZN40_INTERNAL_ced34a34_4_k_cu_fa72d7f8_272854cuda3std6ranges3__45__cpo9iter_moveE,(_ZN40_INTERNAL_ced34a34_4_k_cu_fa72d7f8_272854cuda3std3__45__cpo5beginE - _ZN40_INTERNAL_ced34a34_4_k_cu_fa72d7f8_272854cuda3std6ranges3__45__cpo9iter_moveE)
_ZN40_INTERNAL_ced34a34_4_k_cu_fa72d7f8_272854cuda3std6ranges3__45__cpo9iter_moveE:
	.zero		1
	.type		_ZN40_INTERNAL_ced34a34_4_k_cu_fa72d7f8_272854cuda3std3__45__cpo5beginE,@object
	.size		_ZN40_INTERNAL_ced34a34_4_k_cu_fa72d7f8_272854cuda3std3__45__cpo5beginE,(_ZN40_INTERNAL_ced34a34_4_k_cu_fa72d7f8_272854cuda3std3__442_GLOBAL__N__ced34a34_4_k_cu_fa72d7f8_272856ignoreE - _ZN40_INTERNAL_ced34a34_4_k_cu_fa72d7f8_272854cuda3std3__45__cpo5beginE)
_ZN40_INTERNAL_ced34a34_4_k_cu_fa72d7f8_272854cuda3std3__45__cpo5beginE:
	.zero		1
	.type		_ZN40_INTERNAL_ced34a34_4_k_cu_fa72d7f8_272854cuda3std3__442_GLOBAL__N__ced34a34_4_k_cu_fa72d7f8_272856ignoreE,@object
	.size		_ZN40_INTERNAL_ced34a34_4_k_cu_fa72d7f8_272854cuda3std3__442_GLOBAL__N__ced34a34_4_k_cu_fa72d7f8_272856ignoreE,(_ZN40_INTERNAL_ced34a34_4_k_cu_fa72d7f8_272854cute7productE - _ZN40_INTERNAL_ced34a34_4_k_cu_fa72d7f8_272854cuda3std3__442_GLOBAL__N__ced34a34_4_k_cu_fa72d7f8_272856ignoreE)
_ZN40_INTERNAL_ced34a34_4_k_cu_fa72d7f8_272854cuda3std3__442_GLOBAL__N__ced34a34_4_k_cu_fa72d7f8_272856ignoreE:
	.zero		1
	.type		_ZN40_INTERNAL_ced34a34_4_k_cu_fa72d7f8_272854cute7productE,@object
	.size		_ZN40_INTERNAL_ced34a34_4_k_cu_fa72d7f8_272854cute7productE,(_ZN40_INTERNAL_ced34a34_4_k_cu_fa72d7f8_272854cuda3std3__45__cpo3endE - _ZN40_INTERNAL_ced34a34_4_k_cu_fa72d7f8_272854cute7productE)
_ZN40_INTERNAL_ced34a34_4_k_cu_fa72d7f8_272854cute7productE:
	.zero		1
	.type		_ZN40_INTERNAL_ced34a34_4_k_cu_fa72d7f8_272854cuda3std3__45__cpo3endE,@object
	.size		_ZN40_INTERNAL_ced34a34_4_k_cu_fa72d7f8_272854cuda3std3__45__cpo3endE,(_ZN40_INTERNAL_ced34a34_4_k_cu_fa72d7f8_272854cuda3std3__419piecewise_constructE - _ZN40_INTERNAL_ced34a34_4_k_cu_fa72d7f8_272854cuda3std3__45__cpo3endE)
_ZN40_INTERNAL_ced34a34_4_k_cu_fa72d7f8_272854cuda3std3__45__cpo3endE:
	.zero		1
	.type		_ZN40_INTERNAL_ced34a34_4_k_cu_fa72d7f8_272854cuda3std3__419piecewise_constructE,@object
	.size		_ZN40_INTERNAL_ced34a34_4_k_cu_fa72d7f8_272854cuda3std3__419piecewise_constructE,(_ZN40_INTERNAL_ced34a34_4_k_cu_fa72d7f8_272854cuda3std3__45__cpo4cendE - _ZN40_INTERNAL_ced34a34_4_k_cu_fa72d7f8_272854cuda3std3__419piecewise_constructE)
_ZN40_INTERNAL_ced34a34_4_k_cu_fa72d7f8_272854cuda3std3__419piecewise_constructE:
	.zero		1
	.type		_ZN40_INTERNAL_ced34a34_4_k_cu_fa72d7f8_272854cuda3std3__45__cpo4cendE,@object
	.size		_ZN40_INTERNAL_ced34a34_4_k_cu_fa72d7f8_272854cuda3std3__45__cpo4cendE,(_ZN40_INTERNAL_ced34a34_4_k_cu_fa72d7f8_272854cuda3std6ranges3__45__cpo4swapE - _ZN40_INTERNAL_ced34a34_4_k_cu_fa72d7f8_272854cuda3std3__45__cpo4cendE)
_ZN40_INTERNAL_ced34a34_4_k_cu_fa72d7f8_272854cuda3std3__45__cpo4cendE:
	.zero		1
	.type		_ZN40_INTERNAL_ced34a34_4_k_cu_fa72d7f8_272854cuda3std6ranges3__45__cpo4swapE,@object
	.size		_ZN40_INTERNAL_ced34a34_4_k_cu_fa72d7f8_272854cuda3std6ranges3__45__cpo4swapE,(.L_8 - _ZN40_INTERNAL_ced34a34_4_k_cu_fa72d7f8_272854cuda3std6ranges3__45__cpo4swapE)
_ZN40_INTERNAL_ced34a34_4_k_cu_fa72d7f8_272854cuda3std6ranges3__45__cpo4swapE:
	.zero		1
.L_8:


//--------------------- .nv.constant0._ZN7cutlass13device_kernelINS_4gemm6kernel13GemmUniversalIN4cute5tupleIJiiiiEEENS1_10collective13CollectiveMmaINS1_34MainloopSm90TmaGmmaWarpSpecializedILi2ENS5_IJNS4_1CILi1EEENSA_ILi8EEESB_EEENS1_35KernelTmaWarpSpecializedCooperativeEEENS5_IJNSA_ILi256EEENSA_ILi64EEESH_EEENS_10tfloat32_tENS5_IJlSB_lEEESJ_SK_NS4_8TiledMMAINS4_8MMA_AtomIJNS4_4SM904GMMA29MMA_64x64x8_F32TF32TF32_SS_TNILNSO_7ScaleInE1ELSQ_1EEEEEENS4_6LayoutINS5_IJNSA_ILi2EEESB_SB_EEENS5_IJSB_NSA_ILi0EEESW_EEEEENS5_IJNS4_10UnderscoreESZ_SZ_EEEEENS4_23SM90_TMA_LOAD_MULTICASTENS4_14ComposedLayoutINS4_7SwizzleILi3ELi4ELi3EEENS4_18smem_ptr_flag_bitsILi32EEENST_INS5_IJSC_NSA_ILi32EEEEEENS5_IJS18_SB_EEEEEEEvNS4_8identityENS4_13SM90_TMA_LOADES1C_vS1D_EENS_8epilogue10collective6detail29Sm90TmaWarpSpecializedAdapterINS1H_15DefaultEpilogueISJ_SK_SK_NS1G_6thread17LinearCombinationISJ_Li1EffLNS1L_9ScaleType4KindE0ELNS_15FloatRoundStyleE2ESJ_EENS1_15EpilogueDefaultEEEEEvvEEEEvNT_6ParamsE --------------------------
	.section	.nv.constant0._ZN7cutlass13device_kernelINS_4gemm6kernel13GemmUniversalIN4cute5tupleIJiiiiEEENS1_10collective13CollectiveMmaINS1_34MainloopSm90TmaGmmaWarpSpecializedILi2ENS5_IJNS4_1CILi1EEENSA_ILi8EEESB_EEENS1_35KernelTmaWarpSpecializedCooperativeEEENS5_IJNSA_ILi256EEENSA_ILi64EEESH_EEENS_10tfloat32_tENS5_IJlSB_lEEESJ_SK_NS4_8TiledMMAINS4_8MMA_AtomIJNS4_4SM904GMMA29MMA_64x64x8_F32TF32TF32_SS_TNILNSO_7ScaleInE1ELSQ_1EEEEEENS4_6LayoutINS5_IJNSA_ILi2EEESB_SB_EEENS5_IJSB_NSA_ILi0EEESW_EEEEENS5_IJNS4_10UnderscoreESZ_SZ_EEEEENS4_23SM90_TMA_LOAD_MULTICASTENS4_14ComposedLayoutINS4_7SwizzleILi3ELi4ELi3EEENS4_18smem_ptr_flag_bitsILi32EEENST_INS5_IJSC_NSA_ILi32EEEEEENS5_IJS18_SB_EEEEEEEvNS4_8identityENS4_13SM90_TMA_LOADES1C_vS1D_EENS_8epilogue10collective6detail29Sm90TmaWarpSpecializedAdapterINS1H_15DefaultEpilogueISJ_SK_SK_NS1G_6thread17LinearCombinationISJ_Li1EffLNS1L_9ScaleType4KindE0ELNS_15FloatRoundStyleE2ESJ_EENS1_15EpilogueDefaultEEEEEvvEEEEvNT_6ParamsE,"a",@progbits
	.sectionflags	@""
	.align	4
.nv.constant0._ZN7cutlass13device_kernelINS_4gemm6kernel13GemmUniversalIN4cute5tupleIJiiiiEEENS1_10collective13CollectiveMmaINS1_34MainloopSm90TmaGmmaWarpSpecializedILi2ENS5_IJNS4_1CILi1EEENSA_ILi8EEESB_EEENS1_35KernelTmaWarpSpecializedCooperativeEEENS5_IJNSA_ILi256EEENSA_ILi64EEESH_EEENS_10tfloat32_tENS5_IJlSB_lEEESJ_SK_NS4_8TiledMMAINS4_8MMA_AtomIJNS4_4SM904GMMA29MMA_64x64x8_F32TF32TF32_SS_TNILNSO_7ScaleInE1ELSQ_1EEEEEENS4_6LayoutINS5_IJNSA_ILi2EEESB_SB_EEENS5_IJSB_NSA_ILi0EEESW_EEEEENS5_IJNS4_10UnderscoreESZ_SZ_EEEEENS4_23SM90_TMA_LOAD_MULTICASTENS4_14ComposedLayoutINS4_7SwizzleILi3ELi4ELi3EEENS4_18smem_ptr_flag_bitsILi32EEENST_INS5_IJSC_NSA_ILi32EEEEEENS5_IJS18_SB_EEEEEEEvNS4_8identityENS4_13SM90_TMA_LOADES1C_vS1D_EENS_8epilogue10collective6detail29Sm90TmaWarpSpecializedAdapterINS1H_15DefaultEpilogueISJ_SK_SK_NS1G_6thread17LinearCombinationISJ_Li1EffLNS1L_9ScaleType4KindE0ELNS_15FloatRoundStyleE2ESJ_EENS1_15EpilogueDefaultEEEEEvvEEEEvNT_6ParamsE:
	.zero		1664


//--------------------- SYMBOLS --------------------------

	.type		.nv.reservedSmem.offset0,@object
	.size		.nv.reservedSmem.offset0,0x4
	.type		__assertfail,@function
